	.target	sm_90a

	.elftype	@"ET_EXEC"


//--------------------- .note.nv.tkinfo           --------------------------
	.section	.note.nv.tkinfo,"",@"SHT_NOTE"
	.sectionflags	@"SHF_NOTE_NV_TKINFO"
	.tkinfo
        /*0018*/ 	.word	0x00000002
        /*0030*/ 	.string	""
        /*0030*/ 	.string	"ptxas"
        /*0030*/ 	.string	"Cuda compilation tools, release 13.0, V13.0.88"
        /*0030*/ 	.string	"Build cuda_13.0.r13.0/compiler.36424714_0"
        /*0030*/ 	.string	"-arch sm_90a -m 64 "



//--------------------- .note.nv.cuinfo           --------------------------
	.section	.note.nv.cuinfo,"",@"SHT_NOTE"
	.sectionflags	@"SHF_NOTE_NV_CUINFO"
        /*0018*/ 	.short	0x0002
        /*001a*/ 	.short	0x005a
        /*001c*/ 	.short	0x0082
	.zero		2


//--------------------- .nv.info                  --------------------------
	.section	.nv.info,"",@"SHT_CUDA_INFO"
	.align	4


	//----- nvinfo : EIATTR_REGCOUNT
	.align		4
        /*0000*/ 	.byte	0x04, 0x2f
        /*0002*/ 	.short	(.L_15 - .L_14)
	.align		4
.L_14:
        /*0004*/ 	.word	index@(_ZN7cutlass13device_kernelINS_4gemm6kernel13GemmUniversalIN4cute5tupleIJiiiiEEENS1_10collective13CollectiveMmaINS1_34MainloopSm90TmaGmmaWarpSpecializedILi4ENS5_IJNS4_1CILi8EEENSA_ILi1EEESC_EEENS1_35KernelTmaWarpSpecializedCooperativeEEENS5_IJNSA_ILi128EEENSA_ILi64EEESH_EEENS_10tfloat32_tENS5_IJlSC_lEEESJ_SK_NS4_8TiledMMAINS4_8MMA_AtomIJNS4_4SM904GMMA29MMA_64x64x8_F32TF32TF32_SS_TNILNSO_7ScaleInE1ELSQ_1EEEEEENS4_6LayoutINS5_IJNSA_ILi2EEESC_SC_EEENS5_IJSC_NSA_ILi0EEESW_EEEEENS5_IJNS4_10UnderscoreESZ_SZ_EEEEENS4_13SM90_TMA_LOADENS4_14ComposedLayoutINS4_7SwizzleILi3ELi4ELi3EEENS4_18smem_ptr_flag_bitsILi32EEENST_INS5_IJSB_NSA_ILi32EEEEEENS5_IJS18_SC_EEEEEEEvNS4_8identityENS4_23SM90_TMA_LOAD_MULTICASTES1C_vS1D_EENS_8epilogue10collective6detail29Sm90TmaWarpSpecializedAdapterINS1H_15DefaultEpilogueISJ_SK_SK_NS1G_6thread17LinearCombinationISJ_Li1EffLNS1L_9ScaleType4KindE0ELNS_15FloatRoundStyleE2ESJ_EENS1_15EpilogueDefaultEEEEEvvEEEEvNT_6ParamsE)
        /*0008*/ 	.word	0x000000a8


	//----- nvinfo : EIATTR_FRAME_SIZE
	.align		4
.L_15:
        /*000c*/ 	.byte	0x04, 0x11
        /*000e*/ 	.short	(.L_17 - .L_16)
	.align		4
.L_16:
        /*0010*/ 	.word	index@(_ZN7cutlass13device_kernelINS_4gemm6kernel13GemmUniversalIN4cute5tupleIJiiiiEEENS1_10collective13CollectiveMmaINS1_34MainloopSm90TmaGmmaWarpSpecializedILi4ENS5_IJNS4_1CILi8EEENSA_ILi1EEESC_EEENS1_35KernelTmaWarpSpecializedCooperativeEEENS5_IJNSA_ILi128EEENSA_ILi64EEESH_EEENS_10tfloat32_tENS5_IJlSC_lEEESJ_SK_NS4_8TiledMMAINS4_8MMA_AtomIJNS4_4SM904GMMA29MMA_64x64x8_F32TF32TF32_SS_TNILNSO_7ScaleInE1ELSQ_1EEEEEENS4_6LayoutINS5_IJNSA_ILi2EEESC_SC_EEENS5_IJSC_NSA_ILi0EEESW_EEEEENS5_IJNS4_10UnderscoreESZ_SZ_EEEEENS4_13SM90_TMA_LOADENS4_14ComposedLayoutINS4_7SwizzleILi3ELi4ELi3EEENS4_18smem_ptr_flag_bitsILi32EEENST_INS5_IJSB_NSA_ILi32EEEEEENS5_IJS18_SC_EEEEEEEvNS4_8identityENS4_23SM90_TMA_LOAD_MULTICASTES1C_vS1D_EENS_8epilogue10collective6detail29Sm90TmaWarpSpecializedAdapterINS1H_15DefaultEpilogueISJ_SK_SK_NS1G_6thread17LinearCombinationISJ_Li1EffLNS1L_9ScaleType4KindE0ELNS_15FloatRoundStyleE2ESJ_EENS1_15EpilogueDefaultEEEEEvvEEEEvNT_6ParamsE)
        /*0014*/ 	.word	0x00000000


	//----- nvinfo : EIATTR_MIN_STACK_SIZE
	.align		4
.L_17:
        /*0018*/ 	.byte	0x04, 0x12
        /*001a*/ 	.short	(.L_19 - .L_18)
	.align		4
.L_18:
        /*001c*/ 	.word	index@(_ZN7cutlass13device_kernelINS_4gemm6kernel13GemmUniversalIN4cute5tupleIJiiiiEEENS1_10collective13CollectiveMmaINS1_34MainloopSm90TmaGmmaWarpSpecializedILi4ENS5_IJNS4_1CILi8EEENSA_ILi1EEESC_EEENS1_35KernelTmaWarpSpecializedCooperativeEEENS5_IJNSA_ILi128EEENSA_ILi64EEESH_EEENS_10tfloat32_tENS5_IJlSC_lEEESJ_SK_NS4_8TiledMMAINS4_8MMA_AtomIJNS4_4SM904GMMA29MMA_64x64x8_F32TF32TF32_SS_TNILNSO_7ScaleInE1ELSQ_1EEEEEENS4_6LayoutINS5_IJNSA_ILi2EEESC_SC_EEENS5_IJSC_NSA_ILi0EEESW_EEEEENS5_IJNS4_10UnderscoreESZ_SZ_EEEEENS4_13SM90_TMA_LOADENS4_14ComposedLayoutINS4_7SwizzleILi3ELi4ELi3EEENS4_18smem_ptr_flag_bitsILi32EEENST_INS5_IJSB_NSA_ILi32EEEEEENS5_IJS18_SC_EEEEEEEvNS4_8identityENS4_23SM90_TMA_LOAD_MULTICASTES1C_vS1D_EENS_8epilogue10collective6detail29Sm90TmaWarpSpecializedAdapterINS1H_15DefaultEpilogueISJ_SK_SK_NS1G_6thread17LinearCombinationISJ_Li1EffLNS1L_9ScaleType4KindE0ELNS_15FloatRoundStyleE2ESJ_EENS1_15EpilogueDefaultEEEEEvvEEEEvNT_6ParamsE)
        /*0020*/ 	.word	0x00000000
.L_19:


//--------------------- .nv.compat                --------------------------
	.section	.nv.compat,"",@"SHT_CUDA_COMPAT_INFO"
	.align	4
        /*0000*/ 	.byte	0x02, 0x09, 0x01, 0x00, 0x02, 0x02, 0x04, 0x00, 0x02, 0x05, 0x05, 0x00, 0x03, 0x07, 0x01, 0x01
        /*0010*/ 	.byte	0x02, 0x03, 0x01, 0x00, 0x02, 0x06, 0x01, 0x00, 0x04, 0x0b, 0x08, 0x00, 0x00, 0x00, 0x00, 0x00
        /*0020*/ 	.byte	0x00, 0x00, 0x00, 0x00


//--------------------- .nv.info._ZN7cutlass13device_kernelINS_4gemm6kernel13GemmUniversalIN4cute5tupleIJiiiiEEENS1_10collective13CollectiveMmaINS1_34MainloopSm90TmaGmmaWarpSpecializedILi4ENS5_IJNS4_1CILi8EEENSA_ILi1EEESC_EEENS1_35KernelTmaWarpSpecializedCooperativeEEENS5_IJNSA_ILi128EEENSA_ILi64EEESH_EEENS_10tfloat32_tENS5_IJlSC_lEEESJ_SK_NS4_8TiledMMAINS4_8MMA_AtomIJNS4_4SM904GMMA29MMA_64x64x8_F32TF32TF32_SS_TNILNSO_7ScaleInE1ELSQ_1EEEEEENS4_6LayoutINS5_IJNSA_ILi2EEESC_SC_EEENS5_IJSC_NSA_ILi0EEESW_EEEEENS5_IJNS4_10UnderscoreESZ_SZ_EEEEENS4_13SM90_TMA_LOADENS4_14ComposedLayoutINS4_7SwizzleILi3ELi4ELi3EEENS4_18smem_ptr_flag_bitsILi32EEENST_INS5_IJSB_NSA_ILi32EEEEEENS5_IJS18_SC_EEEEEEEvNS4_8identityENS4_23SM90_TMA_LOAD_MULTICASTES1C_vS1D_EENS_8epilogue10collective6detail29Sm90TmaWarpSpecializedAdapterINS1H_15DefaultEpilogueISJ_SK_SK_NS1G_6thread17LinearCombinationISJ_Li1EffLNS1L_9ScaleType4KindE0ELNS_15FloatRoundStyleE2ESJ_EENS1_15EpilogueDefaultEEEEEvvEEEEvNT_6ParamsE --------------------------
	.section	.nv.info._ZN7cutlass13device_kernelINS_4gemm6kernel13GemmUniversalIN4cute5tupleIJiiiiEEENS1_10collective13CollectiveMmaINS1_34MainloopSm90TmaGmmaWarpSpecializedILi4ENS5_IJNS4_1CILi8EEENSA_ILi1EEESC_EEENS1_35KernelTmaWarpSpecializedCooperativeEEENS5_IJNSA_ILi128EEENSA_ILi64EEESH_EEENS_10tfloat32_tENS5_IJlSC_lEEESJ_SK_NS4_8TiledMMAINS4_8MMA_AtomIJNS4_4SM904GMMA29MMA_64x64x8_F32TF32TF32_SS_TNILNSO_7ScaleInE1ELSQ_1EEEEEENS4_6LayoutINS5_IJNSA_ILi2EEESC_SC_EEENS5_IJSC_NSA_ILi0EEESW_EEEEENS5_IJNS4_10UnderscoreESZ_SZ_EEEEENS4_13SM90_TMA_LOADENS4_14ComposedLayoutINS4_7SwizzleILi3ELi4ELi3EEENS4_18smem_ptr_flag_bitsILi32EEENST_INS5_IJSB_NSA_ILi32EEEEEENS5_IJS18_SC_EEEEEEEvNS4_8identityENS4_23SM90_TMA_LOAD_MULTICASTES1C_vS1D_EENS_8epilogue10collective6detail29Sm90TmaWarpSpecializedAdapterINS1H_15DefaultEpilogueISJ_SK_SK_NS1G_6thread17LinearCombinationISJ_Li1EffLNS1L_9ScaleType4KindE0ELNS_15FloatRoundStyleE2ESJ_EENS1_15EpilogueDefaultEEEEEvvEEEEvNT_6ParamsE,"",@"SHT_CUDA_INFO"
	.sectionflags	@""
	.align	4


	//----- nvinfo : EIATTR_CUDA_API_VERSION
	.align		4
        /*0000*/ 	.byte	0x04, 0x37
        /*0002*/ 	.short	(.L_21 - .L_20)
.L_20:
        /*0004*/ 	.word	0x00000082


	//----- nvinfo : EIATTR_KPARAM_INFO
	.align		4
.L_21:
        /*0008*/ 	.byte	0x04, 0x17
        /*000a*/ 	.short	(.L_23 - .L_22)
.L_22:
        /*000c*/ 	.word	0x00000000
        /*0010*/ 	.short	0x0000
        /*0012*/ 	.short	0x0070
        /*0014*/ 	.byte	0x00, 0xf0, 0x01, 0x10


	//----- nvinfo : EIATTR_SPARSE_MMA_MASK
	.align		4
.L_23:
        /*0018*/ 	.byte	0x03, 0x50
        /*001a*/ 	.short	0x0000


	//----- nvinfo : EIATTR_MAXREG_COUNT
	.align		4
        /*001c*/ 	.byte	0x03, 0x1b
        /*001e*/ 	.short	0x00a8


	//----- nvinfo : EIATTR_NUM_BARRIERS
	.align		4
        /*0020*/ 	.byte	0x02, 0x4c
        /*0022*/ 	.byte	0x01
	.zero		1


	//----- nvinfo : EIATTR_EXTERNS
	.align		4
        /*0024*/ 	.byte	0x04, 0x0f
        /*0026*/ 	.short	(.L_25 - .L_24)


	//   ....[0]....
	.align		4
.L_24:
        /*0028*/ 	.word	index@(__assertfail)


	//----- nvinfo : EIATTR_MERCURY_ISA_VERSION
	.align		4
.L_25:
        /*002c*/ 	.byte	0x03, 0x5f
        /*002e*/ 	.short	0x0101


	//----- nvinfo : EIATTR_INT_WARP_WIDE_INSTR_OFFSETS
	.align		4
        /*0030*/ 	.byte	0x04, 0x31
        /*0032*/ 	.short	(.L_27 - .L_26)


	//   ....[0]....
.L_26:
        /*0034*/ 	.word	0x000004d0


	//   ....[1]....
        /*0038*/ 	.word	0x000004f0


	//   ....[2]....
        /*003c*/ 	.word	0x000006a0


	//   ....[3]....
        /*0040*/ 	.word	0x00002280


	//----- nvinfo : EIATTR_COOP_GROUP_MASK_REGIDS
	.align		4
.L_27:
        /*0044*/ 	.byte	0x04, 0x29
        /*0046*/ 	.short	(.L_29 - .L_28)


	//   ....[0]....
.L_28:
        /*0048*/ 	.word	0xffffffff


	//   ....[1]....
        /*004c*/ 	.word	0xffffffff


	//   ....[2]....
        /*0050*/ 	.word	0xffffffff


	//   ....[3]....
        /*0054*/ 	.word	0xffffffff


	//   ....[4]....
        /*0058*/ 	.word	0xffffffff


	//   ....[5]....
        /*005c*/ 	.word	0xffffffff


	//----- nvinfo : EIATTR_COOP_GROUP_INSTR_OFFSETS
	.align		4
.L_29:
        /*0060*/ 	.byte	0x04, 0x28
        /*0062*/ 	.short	(.L_31 - .L_30)


	//   ....[0]....
.L_30:
        /*0064*/ 	.word	0x00000060


	//   ....[1]....
        /*0068*/ 	.word	0x00000070


	//   ....[2]....
        /*006c*/ 	.word	0x00000130


	//   ....[3]....
        /*0070*/ 	.word	0x00000300


	//   ....[4]....
        /*0074*/ 	.word	0x00000800


	//   ....[5]....
        /*0078*/ 	.word	0x00001480


	//----- nvinfo : EIATTR_REG_RECONFIG
	.align		4
.L_31:
        /*007c*/ 	.byte	0x01, 0x54
	.zero		2


	//----- nvinfo : EIATTR_SYSCALL_OFFSETS
	.align		4
        /*0080*/ 	.byte	0x04, 0x46
        /*0082*/ 	.short	(.L_33 - .L_32)


	//   ....[0]....
.L_32:
        /*0084*/ 	.word	0x00001670


	//----- nvinfo : EIATTR_MBARRIER_INSTR_OFFSETS
	.align		4
.L_33:
        /*0088*/ 	.byte	0x04, 0x39
        /*008a*/ 	.short	(.L_35 - .L_34)


	//   ....[0]....
.L_34:
        /*008c*/ 	.word	0x00000260
        /*0090*/ 	.word	0x000000ff
        /*0094*/ 	.word	0x00000000
        /*0098*/ 	.short	0x0100
        /*009a*/ 	.byte	0x08
	.zero		1


	//   ....[1]....
        /*009c*/ 	.word	0x00000270
        /*00a0*/ 	.word	0x000000ff
        /*00a4*/ 	.word	0x00000020
        /*00a8*/ 	.short	0x0100
        /*00aa*/ 	.byte	0x08
	.zero		1


	//   ....[2]....
        /*00ac*/ 	.word	0x00000280
        /*00b0*/ 	.word	0x000000ff
        /*00b4*/ 	.word	0x00000008
        /*00b8*/ 	.short	0x0100
        /*00ba*/ 	.byte	0x08
	.zero		1


	//   ....[3]....
        /*00bc*/ 	.word	0x00000290
        /*00c0*/ 	.word	0x000000ff
        /*00c4*/ 	.word	0x00000028
        /*00c8*/ 	.short	0x0100
        /*00ca*/ 	.byte	0x08
	.zero		1


	//   ....[4]....
        /*00cc*/ 	.word	0x000002a0
        /*00d0*/ 	.word	0x000000ff
        /*00d4*/ 	.word	0x00000010
        /*00d8*/ 	.short	0x0100
        /*00da*/ 	.byte	0x08
	.zero		1


	//   ....[5]....
        /*00dc*/ 	.word	0x000002b0
        /*00e0*/ 	.word	0x000000ff
        /*00e4*/ 	.word	0x00000030
        /*00e8*/ 	.short	0x0100
        /*00ea*/ 	.byte	0x08
	.zero		1


	//   ....[6]....
        /*00ec*/ 	.word	0x000002c0
        /*00f0*/ 	.word	0x000000ff
        /*00f4*/ 	.word	0x00000018
        /*00f8*/ 	.short	0x0100
        /*00fa*/ 	.byte	0x08
	.zero		1


	//   ....[7]....
        /*00fc*/ 	.word	0x000002d0
        /*0100*/ 	.word	0x000000ff
        /*0104*/ 	.word	0x00000038
        /*0108*/ 	.short	0x0100
        /*010a*/ 	.byte	0x08
	.zero		1


	//   ....[8]....
        /*010c*/ 	.word	0x00000730
        /*0110*/ 	.word	0x000000ff
        /*0114*/ 	.word	0x00000050
        /*0118*/ 	.short	0x0100
        /*011a*/ 	.byte	0x06
	.zero		1


	//   ....[9]....
        /*011c*/ 	.word	0x000007b0
        /*0120*/ 	.word	0x000000ff
        /*0124*/ 	.word	0x00000058
        /*0128*/ 	.short	0x0100
        /*012a*/ 	.byte	0x06
	.zero		1


	//   ....[10]....
        /*012c*/ 	.word	0x00001730
        /*0130*/ 	.word	0x00000003
        /*0134*/ 	.word	0x00000000
        /*0138*/ 	.short	0x010a
        /*013a*/ 	.byte	0x3f
	.zero		1


	//   ....[11]....
        /*013c*/ 	.word	0x00001790
        /*0140*/ 	.word	0x00000003
        /*0144*/ 	.word	0x00000000
        /*0148*/ 	.short	0x010a
        /*014a*/ 	.byte	0x3f
	.zero		1


	//   ....[12]....
        /*014c*/ 	.word	0x00001cd0
        /*0150*/ 	.word	0x00000005
        /*0154*/ 	.word	0x00000000
        /*0158*/ 	.short	0x010a
        /*015a*/ 	.byte	0x3f
	.zero		1


	//   ....[13]....
        /*015c*/ 	.word	0x00001d10
        /*0160*/ 	.word	0x00000005
        /*0164*/ 	.word	0x00000000
        /*0168*/ 	.short	0x010a
        /*016a*/ 	.byte	0x3f
	.zero		1


	//   ....[14]....
        /*016c*/ 	.word	0x00002130
        /*0170*/ 	.word	0x00000004
        /*0174*/ 	.word	0x00000000
        /*0178*/ 	.short	0x0101
        /*017a*/ 	.byte	0x3f
	.zero		1


	//   ....[15]....
        /*017c*/ 	.word	0x000022f0
        /*0180*/ 	.word	0x00000000
        /*0184*/ 	.word	0x00000000
        /*0188*/ 	.short	0x0101
        /*018a*/ 	.byte	0x3f
	.zero		1


	//   ....[16]....
        /*018c*/ 	.word	0x00005580
        /*0190*/ 	.word	0x00000017
        /*0194*/ 	.word	0x00000020
        /*0198*/ 	.short	0x010a
        /*019a*/ 	.byte	0x3f
	.zero		1


	//   ....[17]....
        /*019c*/ 	.word	0x00005a00
        /*01a0*/ 	.word	0x00000005
        /*01a4*/ 	.word	0x00000058
        /*01a8*/ 	.short	0x0101
        /*01aa*/ 	.byte	0x3f
	.zero		1


	//   ....[18]....
        /*01ac*/ 	.word	0x00006120
        /*01b0*/ 	.word	0x00000007
        /*01b4*/ 	.word	0x00000000
        /*01b8*/ 	.short	0x010a
        /*01ba*/ 	.byte	0x3f
	.zero		1


	//   ....[19]....
        /*01bc*/ 	.word	0x000061a0
        /*01c0*/ 	.word	0x00000006
        /*01c4*/ 	.word	0x00000000
        /*01c8*/ 	.short	0x010a
        /*01ca*/ 	.byte	0x3f
	.zero		1


	//   ....[20]....
        /*01cc*/ 	.word	0x00006230
        /*01d0*/ 	.word	0x00000007
        /*01d4*/ 	.word	0x00000000
        /*01d8*/ 	.short	0x010a
        /*01da*/ 	.byte	0x3f
	.zero		1


	//   ....[21]....
        /*01dc*/ 	.word	0x000062c0
        /*01e0*/ 	.word	0x00000005
        /*01e4*/ 	.word	0x00000000
        /*01e8*/ 	.short	0x010a
        /*01ea*/ 	.byte	0x3f
	.zero		1


	//   ....[22]....
        /*01ec*/ 	.word	0x00006320
        /*01f0*/ 	.word	0x00000003
        /*01f4*/ 	.word	0x00000000
        /*01f8*/ 	.short	0x010a
        /*01fa*/ 	.byte	0x3f
	.zero		1


	//   ....[23]....
        /*01fc*/ 	.word	0x00006370
        /*0200*/ 	.word	0x00000005
        /*0204*/ 	.word	0x00000000
        /*0208*/ 	.short	0x010a
        /*020a*/ 	.byte	0x3f
	.zero		1


	//   ....[24]....
        /*020c*/ 	.word	0x00006440
        /*0210*/ 	.word	0x00000017
        /*0214*/ 	.word	0x00000020
        /*0218*/ 	.short	0x010a
        /*021a*/ 	.byte	0x3f
	.zero		1


	//   ....[25]....
        /*021c*/ 	.word	0x00006510
        /*0220*/ 	.word	0x00000007
        /*0224*/ 	.word	0x00000000
        /*0228*/ 	.short	0x010a
        /*022a*/ 	.byte	0x3f
	.zero		1


	//   ....[26]....
        /*022c*/ 	.word	0x00006560
        /*0230*/ 	.word	0x00000006
        /*0234*/ 	.word	0x00000000
        /*0238*/ 	.short	0x010a
        /*023a*/ 	.byte	0x3f
	.zero		1


	//   ....[27]....
        /*023c*/ 	.word	0x000065b0
        /*0240*/ 	.word	0x00000007
        /*0244*/ 	.word	0x00000000
        /*0248*/ 	.short	0x010a
        /*024a*/ 	.byte	0x3f
	.zero		1


	//----- nvinfo : EIATTR_NUM_MBARRIERS
	.align		4
.L_35:
        /*024c*/ 	.byte	0x03, 0x38
        /*024e*/ 	.short	0x000a


	//----- nvinfo : EIATTR_EXIT_INSTR_OFFSETS
	.align		4
        /*0250*/ 	.byte	0x04, 0x1c
        /*0252*/ 	.short	(.L_37 - .L_36)


	//   ....[0]....
.L_36:
        /*0254*/ 	.word	0x000009d0


	//   ....[1]....
        /*0258*/ 	.word	0x000011e0


	//   ....[2]....
        /*025c*/ 	.word	0x00004d00


	//   ....[3]....
        /*0260*/ 	.word	0x00005260


	//   ....[4]....
        /*0264*/ 	.word	0x00006310


	//----- nvinfo : EIATTR_MAX_THREADS
	.align		4
.L_37:
        /*0268*/ 	.byte	0x04, 0x05
        /*026a*/ 	.short	(.L_39 - .L_38)
.L_38:
        /*026c*/ 	.word	0x00000180
        /*0270*/ 	.word	0x00000001
        /*0274*/ 	.word	0x00000001


	//----- nvinfo : EIATTR_CRS_STACK_SIZE
	.align		4
.L_39:
        /*0278*/ 	.byte	0x04, 0x1e
        /*027a*/ 	.short	(.L_41 - .L_40)
.L_40:
        /*027c*/ 	.word	0x00000000


	//----- nvinfo : EIATTR_CBANK_PARAM_SIZE
	.align		4
.L_41:
        /*0280*/ 	.byte	0x03, 0x19
        /*0282*/ 	.short	0x0470


	//----- nvinfo : EIATTR_PARAM_CBANK
	.align		4
        /*0284*/ 	.byte	0x04, 0x0a
        /*0286*/ 	.short	(.L_43 - .L_42)
	.align		4
.L_42:
        /*0288*/ 	.word	index@(.nv.constant0._ZN7cutlass13device_kernelINS_4gemm6kernel13GemmUniversalIN4cute5tupleIJiiiiEEENS1_10collective13CollectiveMmaINS1_34MainloopSm90TmaGmmaWarpSpecializedILi4ENS5_IJNS4_1CILi8EEENSA_ILi1EEESC_EEENS1_35KernelTmaWarpSpecializedCooperativeEEENS5_IJNSA_ILi128EEENSA_ILi64EEESH_EEENS_10tfloat32_tENS5_IJlSC_lEEESJ_SK_NS4_8TiledMMAINS4_8MMA_AtomIJNS4_4SM904GMMA29MMA_64x64x8_F32TF32TF32_SS_TNILNSO_7ScaleInE1ELSQ_1EEEEEENS4_6LayoutINS5_IJNSA_ILi2EEESC_SC_EEENS5_IJSC_NSA_ILi0EEESW_EEEEENS5_IJNS4_10UnderscoreESZ_SZ_EEEEENS4_13SM90_TMA_LOADENS4_14ComposedLayoutINS4_7SwizzleILi3ELi4ELi3EEENS4_18smem_ptr_flag_bitsILi32EEENST_INS5_IJSB_NSA_ILi32EEEEEENS5_IJS18_SC_EEEEEEEvNS4_8identityENS4_23SM90_TMA_LOAD_MULTICASTES1C_vS1D_EENS_8epilogue10collective6detail29Sm90TmaWarpSpecializedAdapterINS1H_15DefaultEpilogueISJ_SK_SK_NS1G_6thread17LinearCombinationISJ_Li1EffLNS1L_9ScaleType4KindE0ELNS_15FloatRoundStyleE2ESJ_EENS1_15EpilogueDefaultEEEEEvvEEEEvNT_6ParamsE)
        /*028c*/ 	.short	0x0210
        /*028e*/ 	.short	0x0470


	//----- nvinfo : EIATTR_SW_WAR
	.align		4
.L_43:
        /*0290*/ 	.byte	0x04, 0x36
        /*0292*/ 	.short	(.L_45 - .L_44)
.L_44:
        /*0294*/ 	.word	0x00000008
.L_45:


//--------------------- .nv.callgraph             --------------------------
	.section	.nv.callgraph,"",@"SHT_CUDA_CALLGRAPH"
	.align	4
	.sectionentsize	8
	.align		4
        /*0000*/ 	.word	0x00000000
	.align		4
        /*0004*/ 	.word	0xffffffff
	.align		4
        /*0008*/ 	.word	index@(_ZN7cutlass13device_kernelINS_4gemm6kernel13GemmUniversalIN4cute5tupleIJiiiiEEENS1_10collective13CollectiveMmaINS1_34MainloopSm90TmaGmmaWarpSpecializedILi4ENS5_IJNS4_1CILi8EEENSA_ILi1EEESC_EEENS1_35KernelTmaWarpSpecializedCooperativeEEENS5_IJNSA_ILi128EEENSA_ILi64EEESH_EEENS_10tfloat32_tENS5_IJlSC_lEEESJ_SK_NS4_8TiledMMAINS4_8MMA_AtomIJNS4_4SM904GMMA29MMA_64x64x8_F32TF32TF32_SS_TNILNSO_7ScaleInE1ELSQ_1EEEEEENS4_6LayoutINS5_IJNSA_ILi2EEESC_SC_EEENS5_IJSC_NSA_ILi0EEESW_EEEEENS5_IJNS4_10UnderscoreESZ_SZ_EEEEENS4_13SM90_TMA_LOADENS4_14ComposedLayoutINS4_7SwizzleILi3ELi4ELi3EEENS4_18smem_ptr_flag_bitsILi32EEENST_INS5_IJSB_NSA_ILi32EEEEEENS5_IJS18_SC_EEEEEEEvNS4_8identityENS4_23SM90_TMA_LOAD_MULTICASTES1C_vS1D_EENS_8epilogue10collective6detail29Sm90TmaWarpSpecializedAdapterINS1H_15DefaultEpilogueISJ_SK_SK_NS1G_6thread17LinearCombinationISJ_Li1EffLNS1L_9ScaleType4KindE0ELNS_15FloatRoundStyleE2ESJ_EENS1_15EpilogueDefaultEEEEEvvEEEEvNT_6ParamsE)
	.align		4
        /*000c*/ 	.word	index@(__assertfail)
	.align		4
        /*0010*/ 	.word	0x00000000
	.align		4
        /*0014*/ 	.word	0xfffffffe
	.align		4
        /*0018*/ 	.word	0x00000000
	.align		4
        /*001c*/ 	.word	0xfffffffd
	.align		4
        /*0020*/ 	.word	0x00000000
	.align		4
        /*0024*/ 	.word	0xfffffffc


//--------------------- .nv.constant4             --------------------------
	.section	.nv.constant4,"a",@progbits
	.align	8
	.align		8
.nv.constant4:
        /*0000*/ 	.dword	__assertfail
	.align		8
        /*0008*/ 	.dword	__unnamed_1
	.align		8
        /*0010*/ 	.dword	_ZN40_INTERNAL_7d110a2a_4_k_cu_06d00742_306004cuda3std3__45__cpo5beginE
	.align		8
        /*0018*/ 	.dword	_ZN40_INTERNAL_7d110a2a_4_k_cu_06d00742_306004cuda3std3__45__cpo3endE
	.align		8
        /*0020*/ 	.dword	_ZN40_INTERNAL_7d110a2a_4_k_cu_06d00742_306004cuda3std3__45__cpo6cbeginE
	.align		8
        /*0028*/ 	.dword	_ZN40_INTERNAL_7d110a2a_4_k_cu_06d00742_306004cuda3std3__45__cpo4cendE
	.align		8
        /*0030*/ 	.dword	_ZN40_INTERNAL_7d110a2a_4_k_cu_06d00742_306004cuda3std3__442_GLOBAL__N__7d110a2a_4_k_cu_06d00742_306006ignoreE
	.align		8
        /*0038*/ 	.dword	_ZN40_INTERNAL_7d110a2a_4_k_cu_06d00742_306004cuda3std3__419piecewise_constructE
	.align		8
        /*0040*/ 	.dword	_ZN40_INTERNAL_7d110a2a_4_k_cu_06d00742_306004cuda3std3__48in_placeE
	.align		8
        /*0048*/ 	.dword	_ZN40_INTERNAL_7d110a2a_4_k_cu_06d00742_306004cuda3std6ranges3__45__cpo4swapE
	.align		8
        /*0050*/ 	.dword	_ZN40_INTERNAL_7d110a2a_4_k_cu_06d00742_306004cuda3std6ranges3__45__cpo9iter_moveE
	.align		8
        /*0058*/ 	.dword	_ZN40_INTERNAL_7d110a2a_4_k_cu_06d00742_306004cute7productE
	.align		8
        /*0060*/ 	.dword	_ZN40_INTERNAL_7d110a2a_4_k_cu_06d00742_306004cute1_E
	.align		8
        /*0068*/ 	.dword	$str$22
	.align		8
        /*0070*/ 	.dword	$str$23


//--------------------- .text._ZN7cutlass13device_kernelINS_4gemm6kernel13GemmUniversalIN4cute5tupleIJiiiiEEENS1_10collective13CollectiveMmaINS1_34MainloopSm90TmaGmmaWarpSpecializedILi4ENS5_IJNS4_1CILi8EEENSA_ILi1EEESC_EEENS1_35KernelTmaWarpSpecializedCooperativeEEENS5_IJNSA_ILi128EEENSA_ILi64EEESH_EEENS_10tfloat32_tENS5_IJlSC_lEEESJ_SK_NS4_8TiledMMAINS4_8MMA_AtomIJNS4_4SM904GMMA29MMA_64x64x8_F32TF32TF32_SS_TNILNSO_7ScaleInE1ELSQ_1EEEEEENS4_6LayoutINS5_IJNSA_ILi2EEESC_SC_EEENS5_IJSC_NSA_ILi0EEESW_EEEEENS5_IJNS4_10UnderscoreESZ_SZ_EEEEENS4_13SM90_TMA_LOADENS4_14ComposedLayoutINS4_7SwizzleILi3ELi4ELi3EEENS4_18smem_ptr_flag_bitsILi32EEENST_INS5_IJSB_NSA_ILi32EEEEEENS5_IJS18_SC_EEEEEEEvNS4_8identityENS4_23SM90_TMA_LOAD_MULTICASTES1C_vS1D_EENS_8epilogue10collective6detail29Sm90TmaWarpSpecializedAdapterINS1H_15DefaultEpilogueISJ_SK_SK_NS1G_6thread17LinearCombinationISJ_Li1EffLNS1L_9ScaleType4KindE0ELNS_15FloatRoundStyleE2ESJ_EENS1_15EpilogueDefaultEEEEEvvEEEEvNT_6ParamsE --------------------------
	.section	.text._ZN7cutlass13device_kernelINS_4gemm6kernel13GemmUniversalIN4cute5tupleIJiiiiEEENS1_10collective13CollectiveMmaINS1_34MainloopSm90TmaGmmaWarpSpecializedILi4ENS5_IJNS4_1CILi8EEENSA_ILi1EEESC_EEENS1_35KernelTmaWarpSpecializedCooperativeEEENS5_IJNSA_ILi128EEENSA_ILi64EEESH_EEENS_10tfloat32_tENS5_IJlSC_lEEESJ_SK_NS4_8TiledMMAINS4_8MMA_AtomIJNS4_4SM904GMMA29MMA_64x64x8_F32TF32TF32_SS_TNILNSO_7ScaleInE1ELSQ_1EEEEEENS4_6LayoutINS5_IJNSA_ILi2EEESC_SC_EEENS5_IJSC_NSA_ILi0EEESW_EEEEENS5_IJNS4_10UnderscoreESZ_SZ_EEEEENS4_13SM90_TMA_LOADENS4_14ComposedLayoutINS4_7SwizzleILi3ELi4ELi3EEENS4_18smem_ptr_flag_bitsILi32EEENST_INS5_IJSB_NSA_ILi32EEEEEENS5_IJS18_SC_EEEEEEEvNS4_8identityENS4_23SM90_TMA_LOAD_MULTICASTES1C_vS1D_EENS_8epilogue10collective6detail29Sm90TmaWarpSpecializedAdapterINS1H_15DefaultEpilogueISJ_SK_SK_NS1G_6thread17LinearCombinationISJ_Li1EffLNS1L_9ScaleType4KindE0ELNS_15FloatRoundStyleE2ESJ_EENS1_15EpilogueDefaultEEEEEvvEEEEvNT_6ParamsE,"ax",@progbits
	.align	128
.text._ZN7cutlass13device_kernelINS_4gemm6kernel13GemmUniversalIN4cute5tupleIJiiiiEEENS1_10collective13CollectiveMmaINS1_34MainloopSm90TmaGmmaWarpSpecializedILi4ENS5_IJNS4_1CILi8EEENSA_ILi1EEESC_EEENS1_35KernelTmaWarpSpecializedCooperativeEEENS5_IJNSA_ILi128EEENSA_ILi64EEESH_EEENS_10tfloat32_tENS5_IJlSC_lEEESJ_SK_NS4_8TiledMMAINS4_8MMA_AtomIJNS4_4SM904GMMA29MMA_64x64x8_F32TF32TF32_SS_TNILNSO_7ScaleInE1ELSQ_1EEEEEENS4_6LayoutINS5_IJNSA_ILi2EEESC_SC_EEENS5_IJSC_NSA_ILi0EEESW_EEEEENS5_IJNS4_10UnderscoreESZ_SZ_EEEEENS4_13SM90_TMA_LOADENS4_14ComposedLayoutINS4_7SwizzleILi3ELi4ELi3EEENS4_18smem_ptr_flag_bitsILi32EEENST_INS5_IJSB_NSA_ILi32EEEEEENS5_IJS18_SC_EEEEEEEvNS4_8identityENS4_23SM90_TMA_LOAD_MULTICASTES1C_vS1D_EENS_8epilogue10collective6detail29Sm90TmaWarpSpecializedAdapterINS1H_15DefaultEpilogueISJ_SK_SK_NS1G_6thread17LinearCombinationISJ_Li1EffLNS1L_9ScaleType4KindE0ELNS_15FloatRoundStyleE2ESJ_EENS1_15EpilogueDefaultEEEEEvvEEEEvNT_6ParamsE:
        .type           _ZN7cutlass13device_kernelINS_4gemm6kernel13GemmUniversalIN4cute5tupleIJiiiiEEENS1_10collective13CollectiveMmaINS1_34MainloopSm90TmaGmmaWarpSpecializedILi4ENS5_IJNS4_1CILi8EEENSA_ILi1EEESC_EEENS1_35KernelTmaWarpSpecializedCooperativeEEENS5_IJNSA_ILi128EEENSA_ILi64EEESH_EEENS_10tfloat32_tENS5_IJlSC_lEEESJ_SK_NS4_8TiledMMAINS4_8MMA_AtomIJNS4_4SM904GMMA29MMA_64x64x8_F32TF32TF32_SS_TNILNSO_7ScaleInE1ELSQ_1EEEEEENS4_6LayoutINS5_IJNSA_ILi2EEESC_SC_EEENS5_IJSC_NSA_ILi0EEESW_EEEEENS5_IJNS4_10UnderscoreESZ_SZ_EEEEENS4_13SM90_TMA_LOADENS4_14ComposedLayoutINS4_7SwizzleILi3ELi4ELi3EEENS4_18smem_ptr_flag_bitsILi32EEENST_INS5_IJSB_NSA_ILi32EEEEEENS5_IJS18_SC_EEEEEEEvNS4_8identityENS4_23SM90_TMA_LOAD_MULTICASTES1C_vS1D_EENS_8epilogue10collective6detail29Sm90TmaWarpSpecializedAdapterINS1H_15DefaultEpilogueISJ_SK_SK_NS1G_6thread17LinearCombinationISJ_Li1EffLNS1L_9ScaleType4KindE0ELNS_15FloatRoundStyleE2ESJ_EENS1_15EpilogueDefaultEEEEEvvEEEEvNT_6ParamsE,@function
        .size           _ZN7cutlass13device_kernelINS_4gemm6kernel13GemmUniversalIN4cute5tupleIJiiiiEEENS1_10collective13CollectiveMmaINS1_34MainloopSm90TmaGmmaWarpSpecializedILi4ENS5_IJNS4_1CILi8EEENSA_ILi1EEESC_EEENS1_35KernelTmaWarpSpecializedCooperativeEEENS5_IJNSA_ILi128EEENSA_ILi64EEESH_EEENS_10tfloat32_tENS5_IJlSC_lEEESJ_SK_NS4_8TiledMMAINS4_8MMA_AtomIJNS4_4SM904GMMA29MMA_64x64x8_F32TF32TF32_SS_TNILNSO_7ScaleInE1ELSQ_1EEEEEENS4_6LayoutINS5_IJNSA_ILi2EEESC_SC_EEENS5_IJSC_NSA_ILi0EEESW_EEEEENS5_IJNS4_10UnderscoreESZ_SZ_EEEEENS4_13SM90_TMA_LOADENS4_14ComposedLayoutINS4_7SwizzleILi3ELi4ELi3EEENS4_18smem_ptr_flag_bitsILi32EEENST_INS5_IJSB_NSA_ILi32EEEEEENS5_IJS18_SC_EEEEEEEvNS4_8identityENS4_23SM90_TMA_LOAD_MULTICASTES1C_vS1D_EENS_8epilogue10collective6detail29Sm90TmaWarpSpecializedAdapterINS1H_15DefaultEpilogueISJ_SK_SK_NS1G_6thread17LinearCombinationISJ_Li1EffLNS1L_9ScaleType4KindE0ELNS_15FloatRoundStyleE2ESJ_EENS1_15EpilogueDefaultEEEEEvvEEEEvNT_6ParamsE,(.L_x_133 - _ZN7cutlass13device_kernelINS_4gemm6kernel13GemmUniversalIN4cute5tupleIJiiiiEEENS1_10collective13CollectiveMmaINS1_34MainloopSm90TmaGmmaWarpSpecializedILi4ENS5_IJNS4_1CILi8EEENSA_ILi1EEESC_EEENS1_35KernelTmaWarpSpecializedCooperativeEEENS5_IJNSA_ILi128EEENSA_ILi64EEESH_EEENS_10tfloat32_tENS5_IJlSC_lEEESJ_SK_NS4_8TiledMMAINS4_8MMA_AtomIJNS4_4SM904GMMA29MMA_64x64x8_F32TF32TF32_SS_TNILNSO_7ScaleInE1ELSQ_1EEEEEENS4_6LayoutINS5_IJNSA_ILi2EEESC_SC_EEENS5_IJSC_NSA_ILi0EEESW_EEEEENS5_IJNS4_10UnderscoreESZ_SZ_EEEEENS4_13SM90_TMA_LOADENS4_14ComposedLayoutINS4_7SwizzleILi3ELi4ELi3EEENS4_18smem_ptr_flag_bitsILi32EEENST_INS5_IJSB_NSA_ILi32EEEEEENS5_IJS18_SC_EEEEEEEvNS4_8identityENS4_23SM90_TMA_LOAD_MULTICASTES1C_vS1D_EENS_8epilogue10collective6detail29Sm90TmaWarpSpecializedAdapterINS1H_15DefaultEpilogueISJ_SK_SK_NS1G_6thread17LinearCombinationISJ_Li1EffLNS1L_9ScaleType4KindE0ELNS_15FloatRoundStyleE2ESJ_EENS1_15EpilogueDefaultEEEEEvvEEEEvNT_6ParamsE)
        .other          _ZN7cutlass13device_kernelINS_4gemm6kernel13GemmUniversalIN4cute5tupleIJiiiiEEENS1_10collective13CollectiveMmaINS1_34MainloopSm90TmaGmmaWarpSpecializedILi4ENS5_IJNS4_1CILi8EEENSA_ILi1EEESC_EEENS1_35KernelTmaWarpSpecializedCooperativeEEENS5_IJNSA_ILi128EEENSA_ILi64EEESH_EEENS_10tfloat32_tENS5_IJlSC_lEEESJ_SK_NS4_8TiledMMAINS4_8MMA_AtomIJNS4_4SM904GMMA29MMA_64x64x8_F32TF32TF32_SS_TNILNSO_7ScaleInE1ELSQ_1EEEEEENS4_6LayoutINS5_IJNSA_ILi2EEESC_SC_EEENS5_IJSC_NSA_ILi0EEESW_EEEEENS5_IJNS4_10UnderscoreESZ_SZ_EEEEENS4_13SM90_TMA_LOADENS4_14ComposedLayoutINS4_7SwizzleILi3ELi4ELi3EEENS4_18smem_ptr_flag_bitsILi32EEENST_INS5_IJSB_NSA_ILi32EEEEEENS5_IJS18_SC_EEEEEEEvNS4_8identityENS4_23SM90_TMA_LOAD_MULTICASTES1C_vS1D_EENS_8epilogue10collective6detail29Sm90TmaWarpSpecializedAdapterINS1H_15DefaultEpilogueISJ_SK_SK_NS1G_6thread17LinearCombinationISJ_Li1EffLNS1L_9ScaleType4KindE0ELNS_15FloatRoundStyleE2ESJ_EENS1_15EpilogueDefaultEEEEEvvEEEEvNT_6ParamsE,@"STO_CUDA_ENTRY STV_DEFAULT"
_ZN7cutlass13device_kernelINS_4gemm6kernel13GemmUniversalIN4cute5tupleIJiiiiEEENS1_10collective13CollectiveMmaINS1_34MainloopSm90TmaGmmaWarpSpecializedILi4ENS5_IJNS4_1CILi8EEENSA_ILi1EEESC_EEENS1_35KernelTmaWarpSpecializedCooperativeEEENS5_IJNSA_ILi128EEENSA_ILi64EEESH_EEENS_10tfloat32_tENS5_IJlSC_lEEESJ_SK_NS4_8TiledMMAINS4_8MMA_AtomIJNS4_4SM904GMMA29MMA_64x64x8_F32TF32TF32_SS_TNILNSO_7ScaleInE1ELSQ_1EEEEEENS4_6LayoutINS5_IJNSA_ILi2EEESC_SC_EEENS5_IJSC_NSA_ILi0EEESW_EEEEENS5_IJNS4_10UnderscoreESZ_SZ_EEEEENS4_13SM90_TMA_LOADENS4_14ComposedLayoutINS4_7SwizzleILi3ELi4ELi3EEENS4_18smem_ptr_flag_bitsILi32EEENST_INS5_IJSB_NSA_ILi32EEEEEENS5_IJS18_SC_EEEEEEEvNS4_8identityENS4_23SM90_TMA_LOAD_MULTICASTES1C_vS1D_EENS_8epilogue10collective6detail29Sm90TmaWarpSpecializedAdapterINS1H_15DefaultEpilogueISJ_SK_SK_NS1G_6thread17LinearCombinationISJ_Li1EffLNS1L_9ScaleType4KindE0ELNS_15FloatRoundStyleE2ESJ_EENS1_15EpilogueDefaultEEEEEvvEEEEvNT_6ParamsE:
[----:B------:R-:W0:Y:S01]  /*0000*/  LDC R1, c[0x0][0x28] ;  /* 0x00000a00ff017b82 */ /* 0x000e220000000800 */
[----:B------:R-:W1:Y:S01]  /*0010*/  S2R R63, SR_TID.X ;  /* 0x00000000003f7919 */ /* 0x000e620000002100 */
[----:B------:R-:W-:Y:S01]  /*0020*/  ELECT P0, URZ, PT ;  /* 0x00000000003f782f */ /* 0x000fe20003800000 */
[----:B------:R-:W-:Y:S01]  /*0030*/  BSSY B0, `(.L_x_0) ;  /* 0x000000f000007945 */ /* 0x000fe20003800000 */
[--C-:B-1----:R-:W-:Y:S02]  /*0040*/  SHF.R.U32.HI R0, RZ, 0x5, R63.reuse ;  /* 0x00000005ff007819 */ /* 0x102fe4000001163f */
[----:B------:R-:W-:-:S03]  /*0050*/  SHF.R.U32.HI R6, RZ, 0x7, R63 ;  /* 0x00000007ff067819 */ /* 0x000fc6000001163f */
[----:B------:R-:W1:Y:S04]  /*0060*/  SHFL.IDX PT, R3, R0, RZ, 0x1f ;  /* 0x00001fff00037589 */ /* 0x000e6800000e0000 */
[----:B------:R2:W3:Y:S01]  /*0070*/  SHFL.IDX PT, R2, R6, RZ, 0x1f ;  /* 0x00001fff06027589 */ /* 0x0004e200000e0000 */
[----:B-1----:R-:W-:-:S13]  /*0080*/  ISETP.NE.OR P0, PT, R3, RZ, !P0 ;  /* 0x000000ff0300720c */ /* 0x002fda0004705670 */
[----:B0-23--:R-:W-:Y:S05]  /*0090*/  @P0 BRA `(.L_x_1) ;  /* 0x0000000000200947 */ /* 0x00dfea0003800000 */
[----:B------:R-:W-:Y:S02]  /*00a0*/  ULDC.64 UR4, c[0x0][0x198] ;  /* 0x0000660000047ab9 */ /* 0x000fe40000000a00 */
[----:B------:R-:W-:Y:S02]  /*00b0*/  UIADD3 UR6, UP0, UR4, 0xf0, URZ ;  /* 0x000000f004067890 */ /* 0x000fe4000ff1e03f */
[----:B------:R-:W-:Y:S02]  /*00c0*/  UIADD3 UR4, UP1, UR4, 0x1f0, URZ ;  /* 0x000001f004047890 */ /* 0x000fe4000ff3e03f */
[----:B------:R-:W-:Y:S02]  /*00d0*/  UIADD3.X UR7, URZ, UR5, URZ, UP0, !UPT ;  /* 0x000000053f077290 */ /* 0x000fe400087fe43f */
[----:B------:R-:W-:-:S07]  /*00e0*/  UIADD3.X UR5, URZ, UR5, URZ, UP1, !UPT ;  /* 0x000000053f057290 */ /* 0x000fce0008ffe43f */
[----:B------:R0:W-:Y:S02]  /*00f0*/  UTMACCTL.PF [UR6] ;  /* 0x00000000060079b9 */ /* 0x0001e40008040000 */
[----:B------:R0:W-:Y:S02]  /*0100*/  UTMACCTL.PF [UR4] ;  /* 0x00000000040079b9 */ /* 0x0001e40008040000 */
[----:B0-----:R-:W-:Y:S01]  /*0110*/  NOP ;  /* 0x0000000000007918 */ /* 0x001fe20000000000 */
.L_x_1:
[----:B------:R-:W-:Y:S05]  /*0120*/  BSYNC B0 ;  /* 0x0000000000007941 */ /* 0x000fea0003800000 */
.L_x_0:
[----:B------:R-:W0:Y:S01]  /*0130*/  SHFL.IDX PT, R5, R0, RZ, 0x1f ;  /* 0x00001fff00057589 */ /* 0x000e2200000e0000 */
[----:B------:R-:W-:-:S04]  /*0140*/  SHF.R.S32.HI R4, RZ, 0x1f, R63 ;  /* 0x0000001fff047819 */ /* 0x000fc8000001143f */
[----:B------:R-:W-:-:S04]  /*0150*/  LEA.HI R4, R4, R63, RZ, 0x7 ;  /* 0x0000003f04047211 */ /* 0x000fc800078f38ff */
[----:B------:R-:W-:Y:S02]  /*0160*/  LOP3.LUT R4, R4, 0xffffff80, RZ, 0xc0, !PT ;  /* 0xffffff8004047812 */ /* 0x000fe400078ec0ff */
[----:B0-----:R-:W-:-:S13]  /*0170*/  ISETP.NE.AND P0, PT, R5, RZ, PT ;  /* 0x000000ff0500720c */ /* 0x001fda0003f05270 */
[----:B------:R-:W-:Y:S05]  /*0180*/  @P0 BRA `(.L_x_2) ;  /* 0x0000000000580947 */ /* 0x000fea0003800000 */
[----:B------:R-:W0:Y:S01]  /*0190*/  S2UR UR8, SR_CgaCtaId ;  /* 0x00000000000879c3 */ /* 0x000e220000008800 */
[----:B------:R-:W-:Y:S01]  /*01a0*/  UMOV UR4, 0x400 ;  /* 0x0000040000047882 */ /* 0x000fe20000000000 */
[----:B------:R-:W-:Y:S01]  /*01b0*/  UMOV UR5, 0x1 ;  /* 0x0000000100057882 */ /* 0x000fe20000000000 */
[----:B------:R-:W-:Y:S01]  /*01c0*/  UMOV UR6, 0x10 ;  /* 0x0000001000067882 */ /* 0x000fe20000000000 */
[----:B------:R-:W-:Y:S01]  /*01d0*/  ELECT P0, URZ, PT ;  /* 0x00000000003f782f */ /* 0x000fe20003800000 */
[----:B------:R-:W-:-:S04]  /*01e0*/  UIADD3 UR6, -UR6, 0x100000, URZ ;  /* 0x0010000006067890 */ /* 0x000fc8000fffe13f */
[----:B------:R-:W-:Y:S02]  /*01f0*/  USHF.L.U32 UR7, UR6, 0xb, URZ ;  /* 0x0000000b06077899 */ /* 0x000fe4000800063f */
[----:B------:R-:W-:Y:S02]  /*0200*/  USHF.L.U32 UR6, UR6, 0x1, URZ ;  /* 0x0000000106067899 */ /* 0x000fe4000800063f */
[----:B0-----:R-:W-:Y:S02]  /*0210*/  ULEA UR8, UR8, UR4, 0x18 ;  /* 0x0000000408087291 */ /* 0x001fe4000f8ec03f */
[----:B------:R-:W-:-:S04]  /*0220*/  UIADD3 UR4, -UR5, 0x100000, URZ ;  /* 0x0010000005047890 */ /* 0x000fc8000fffe13f */
[----:B------:R-:W-:Y:S02]  /*0230*/  USHF.L.U32 UR5, UR4, 0xb, URZ ;  /* 0x0000000b04057899 */ /* 0x000fe4000800063f */
[----:B------:R-:W-:Y:S01]  /*0240*/  USHF.L.U32 UR4, UR4, 0x1, URZ ;  /* 0x0000000104047899 */ /* 0x000fe2000800063f */
[----:B------:R-:W0:Y:S11]  /*0250*/  FENCE.VIEW.ASYNC.S ;  /* 0x00000000000073c6 */ /* 0x000e360000000000 */
[----:B0-----:R0:W1:Y:S01]  /*0260*/  SYNCS.EXCH.64 URZ, [UR8], UR4 ;  /* 0x00000004083f75b2 */ /* 0x0010620008000100 */
[----:B------:R0:W2:Y:S01]  /*0270*/  SYNCS.EXCH.64 URZ, [UR8+0x20], UR6 ;  /* 0x00002006083f75b2 */ /* 0x0000a20008000100 */
[----:B------:R0:W3:Y:S01]  /*0280*/  SYNCS.EXCH.64 URZ, [UR8+0x8], UR4 ;  /* 0x00000804083f75b2 */ /* 0x0000e20008000100 */
[----:B------:R0:W4:Y:S01]  /*0290*/  SYNCS.EXCH.64 URZ, [UR8+0x28], UR6 ;  /* 0x00002806083f75b2 */ /* 0x0001220008000100 */
[----:B------:R0:W0:Y:S01]  /*02a0*/  SYNCS.EXCH.64 URZ, [UR8+0x10], UR4 ;  /* 0x00001004083f75b2 */ /* 0x0000220008000100 */
[----:B------:R0:W0:Y:S01]  /*02b0*/  SYNCS.EXCH.64 URZ, [UR8+0x30], UR6 ;  /* 0x00003006083f75b2 */ /* 0x0000220008000100 */
[----:B------:R0:W0:Y:S01]  /*02c0*/  SYNCS.EXCH.64 URZ, [UR8+0x18], UR4 ;  /* 0x00001804083f75b2 */ /* 0x0000220008000100 */
[----:B------:R0:W0:Y:S01]  /*02d0*/  SYNCS.EXCH.64 URZ, [UR8+0x38], UR6 ;  /* 0x00003806083f75b2 */ /* 0x0000220008000100 */
[----:B------:R-:W-:Y:S01]  /*02e0*/  NOP ;  /* 0x0000000000007918 */ /* 0x000fe20000000000 */
.L_x_2:
[----:B------:R-:W-:Y:S01]  /*02f0*/  IMAD.IADD R8, R63, 0x1, -R4 ;  /* 0x000000013f087824 */ /* 0x000fe200078e0a04 */
[----:B------:R-:W5:Y:S01]  /*0300*/  SHFL.IDX PT, R0, R0, RZ, 0x1f ;  /* 0x00001fff00007589 */ /* 0x000f6200000e0000 */
[----:B0-----:R-:W0:Y:S01]  /*0310*/  S2UR UR8, SR_CTAID.X ;  /* 0x00000000000879c3 */ /* 0x001e220000002500 */
[----:B------:R-:W-:Y:S02]  /*0320*/  SHF.R.S32.HI R12, RZ, 0x1f, R5 ;  /* 0x0000001fff0c7819 */ /* 0x000fe40000011405 */
[----:B------:R-:W-:Y:S02]  /*0330*/  ELECT P0, URZ, PT ;  /* 0x00000000003f782f */ /* 0x000fe40003800000 */
[----:B------:R-:W-:Y:S01]  /*0340*/  SHF.R.S32.HI R7, RZ, 0x1f, R8 ;  /* 0x0000001fff077819 */ /* 0x000fe20000011408 */
[----:B------:R-:W1:Y:S01]  /*0350*/  S2R R4, SR_CTAID.Y ;  /* 0x0000000000047919 */ /* 0x000e620000002600 */
[----:B------:R-:W-:Y:S01]  /*0360*/  LEA.HI R12, R12, R5, RZ, 0x2 ;  /* 0x000000050c0c7211 */ /* 0x000fe200078f10ff */
[----:B------:R-:W-:Y:S01]  /*0370*/  ULDC UR4, c[0x0][0x150] ;  /* 0x0000540000047ab9 */ /* 0x000fe20000000800 */
[----:B------:R-:W-:Y:S01]  /*0380*/  LEA.HI R7, R7, R8, RZ, 0x3 ;  /* 0x0000000807077211 */ /* 0x000fe200078f18ff */
[----:B------:R-:W2:Y:S01]  /*0390*/  LDC R13, c[0x0][0x144] ;  /* 0x00005100ff0d7b82 */ /* 0x000ea20000000800 */
[----:B------:R-:W-:Y:S01]  /*03a0*/  LOP3.LUT R12, R12, 0x3ffffffc, RZ, 0xc0, !PT ;  /* 0x3ffffffc0c0c7812 */ /* 0x000fe200078ec0ff */
[----:B------:R-:W-:Y:S01]  /*03b0*/  NOP ;  /* 0x0000000000007918 */ /* 0x000fe20000000000 */
[--C-:B------:R-:W-:Y:S01]  /*03c0*/  SHF.R.S32.HI R9, RZ, 0x3, R7.reuse ;  /* 0x00000003ff097819 */ /* 0x100fe20000011407 */
[----:B------:R-:W-:Y:S01]  /*03d0*/  NOP ;  /* 0x0000000000007918 */ /* 0x000fe20000000000 */
[----:B------:R-:W-:Y:S01]  /*03e0*/  SHF.R.S32.HI R10, RZ, 0x1f, R7 ;  /* 0x0000001fff0a7819 */ /* 0x000fe20000011407 */
[----:B------:R-:W-:Y:S01]  /*03f0*/  IMAD.IADD R7, R5, 0x1, -R12 ;  /* 0x0000000105077824 */ /* 0x000fe200078e0a0c */
[----:B------:R-:W-:Y:S01]  /*0400*/  ISETP.NE.AND P3, PT, R2, RZ, PT ;  /* 0x000000ff0200720c */ /* 0x000fe20003f65270 */
[----:B------:R-:W3:Y:S01]  /*0410*/  LDC R15, c[0x0][0x140] ;  /* 0x00005000ff0f7b82 */ /* 0x000ee20000000800 */
[----:B------:R-:W-:Y:S01]  /*0420*/  LEA.HI R10, R10, R9, RZ, 0x2 ;  /* 0x000000090a0a7211 */ /* 0x000fe200078f10ff */
[----:B------:R-:W-:-:S03]  /*0430*/  IMAD.MOV.U32 R22, RZ, RZ, 0x1 ;  /* 0x00000001ff167424 */ /* 0x000fc600078e00ff */
[----:B------:R-:W-:Y:S02]  /*0440*/  LOP3.LUT R10, R10, 0xfffffffc, RZ, 0xc0, !PT ;  /* 0xfffffffc0a0a7812 */ /* 0x000fe400078ec0ff */
[----:B-----5:R-:W-:Y:S02]  /*0450*/  ISETP.NE.OR P0, PT, R0, RZ, !P0 ;  /* 0x000000ff0000720c */ /* 0x020fe40004705670 */
[----:B0-----:R-:W-:Y:S01]  /*0460*/  I2FP.F32.U32 R0, UR8 ;  /* 0x0000000800007c45 */ /* 0x001fe20008201000 */
[----:B------:R-:W-:Y:S02]  /*0470*/  IMAD.IADD R10, R9, 0x1, -R10 ;  /* 0x00000001090a7824 */ /* 0x000fe400078e0a0a */
[----:B------:R-:W0:Y:S02]  /*0480*/  LDC R9, c[0x0][0x148] ;  /* 0x00005200ff097b82 */ /* 0x000e240000000800 */
[----:B------:R-:W-:Y:S02]  /*0490*/  IMAD R7, R7, 0x4, R10 ;  /* 0x0000000407077824 */ /* 0x000fe400078e020a */
[----:B------:R-:W-:Y:S01]  /*04a0*/  FMUL R11, R0, UR4 ;  /* 0x00000004000b7c20 */ /* 0x000fe20008400000 */
[----:B------:R-:W-:Y:S01]  /*04b0*/  ULDC UR4, c[0x0][0x154] ;  /* 0x0000550000047ab9 */ /* 0x000fe20000000800 */
[----:B------:R-:W-:-:S02]  /*04c0*/  IMAD.SHL.U32 R0, R7, 0x4, RZ ;  /* 0x0000000407007824 */ /* 0x000fc400078e00ff */
[----:B------:R-:W-:Y:S02]  /*04d0*/  VOTEU.ALL UP0, P0 ;  /* 0x00000000003f7886 */ /* 0x000fe40000000000 */
[----:B------:R-:W5:Y:S01]  /*04e0*/  F2I.U32.TRUNC.NTZ R11, R11 ;  /* 0x0000000b000b7305 */ /* 0x000f62000020f000 */
[----:B------:R-:W-:Y:S01]  /*04f0*/  VOTEU.ALL UP1, P0 ;  /* 0x00000000003f7886 */ /* 0x000fe20000020000 */
[----:B------:R-:W-:Y:S02]  /*0500*/  LOP3.LUT R19, R7, 0xc, R0, 0x78, !PT ;  /* 0x0000000c07137812 */ /* 0x000fe400078e7800 */
[----:B-1----:R-:W-:Y:S01]  /*0510*/  I2FP.F32.U32 R7, R4 ;  /* 0x0000000400077245 */ /* 0x002fe20000201000 */
[----:B------:R-:W1:Y:S01]  /*0520*/  @!UP0 S2UR UR7, SR_CgaCtaId ;  /* 0x00000000000789c3 */ /* 0x000e620000008800 */
[----:B------:R-:W-:Y:S01]  /*0530*/  SHF.R.S32.HI R10, RZ, 0x1f, R19 ;  /* 0x0000001fff0a7819 */ /* 0x000fe20000011413 */
[----:B------:R-:W-:Y:S01]  /*0540*/  @!UP0 UMOV UR6, 0x400 ;  /* 0x0000040000068882 */ /* 0x000fe20000000000 */
[----:B------:R-:W-:Y:S01]  /*0550*/  SHF.R.S32.HI R0, RZ, 0x1f, R3 ;  /* 0x0000001fff007819 */ /* 0x000fe20000011403 */
[----:B------:R-:W-:Y:S01]  /*0560*/  FMUL R14, R7, UR4 ;  /* 0x00000004070e7c20 */ /* 0x000fe20008400000 */
[----:B------:R-:W-:Y:S01]  /*0570*/  LEA.HI R10, R10, R19, RZ, 0x3 ;  /* 0x000000130a0a7211 */ /* 0x000fe200078f18ff */
[----:B------:R-:W-:Y:S01]  /*0580*/  UMOV UR4, 0x20 ;  /* 0x0000002000047882 */ /* 0x000fe20000000000 */
[----:B------:R-:W-:Y:S01]  /*0590*/  LEA.HI R0, R0, R3, RZ, 0x2 ;  /* 0x0000000300007211 */ /* 0x000fe200078f10ff */
[----:B------:R-:W-:-:S04]  /*05a0*/  @!UP0 UIADD3 UR4, -UR4, 0x100000, URZ ;  /* 0x0010000004048890 */ /* 0x000fc8000fffe13f */
[----:B------:R-:W-:Y:S02]  /*05b0*/  @!UP0 USHF.L.U32 UR5, UR4, 0xb, URZ ;  /* 0x0000000b04058899 */ /* 0x000fe4000800063f */
[----:B------:R-:W-:Y:S01]  /*05c0*/  @!UP0 USHF.L.U32 UR4, UR4, 0x1, URZ ;  /* 0x0000000104048899 */ /* 0x000fe2000800063f */
[----:B------:R-:W-:Y:S01]  /*05d0*/  LOP3.LUT R12, R10, 0xfffffff8, RZ, 0xc0, !PT ;  /* 0xfffffff80a0c7812 */ /* 0x000fe200078ec0ff */
[----:B-----5:R-:W-:Y:S01]  /*05e0*/  IMAD.MOV R16, RZ, RZ, -R11 ;  /* 0x000000ffff107224 */ /* 0x020fe200078e0a0b */
[----:B------:R-:W5:Y:S01]  /*05f0*/  F2I.U32.TRUNC.NTZ R14, R14 ;  /* 0x0000000e000e7305 */ /* 0x000f62000020f000 */
[----:B------:R-:W-:Y:S02]  /*0600*/  LOP3.LUT R0, R0, 0xfffffffc, RZ, 0xc0, !PT ;  /* 0xfffffffc00007812 */ /* 0x000fe400078ec0ff */
[----:B--2---:R-:W-:Y:S01]  /*0610*/  IMAD R7, R13, R16, UR8 ;  /* 0x000000080d077e24 */ /* 0x004fe2000f8e0210 */
[----:B---3--:R-:W-:Y:S01]  /*0620*/  ISETP.EQ.U32.AND P2, PT, R15, 0x1, PT ;  /* 0x000000010f00780c */ /* 0x008fe20003f42070 */
[----:B------:R-:W-:-:S02]  /*0630*/  IMAD.IADD R12, R19, 0x1, -R12 ;  /* 0x00000001130c7824 */ /* 0x000fc400078e0a0c */
[----:B------:R-:W-:Y:S01]  /*0640*/  IMAD.IADD R3, R3, 0x1, -R0 ;  /* 0x0000000103037824 */ /* 0x000fe200078e0a00 */
[----:B------:R-:W-:Y:S02]  /*0650*/  LOP3.LUT R0, R63, 0x7f, RZ, 0xc0, !PT ;  /* 0x0000007f3f007812 */ /* 0x000fe400078ec0ff */
[----:B------:R-:W-:Y:S02]  /*0660*/  ISETP.NE.AND P4, PT, R12, R7, PT ;  /* 0x000000070c00720c */ /* 0x000fe40003f85270 */
[C---:B------:R-:W-:Y:S01]  /*0670*/  ISETP.NE.AND P1, PT, R3.reuse, 0x3, PT ;  /* 0x000000030300780c */ /* 0x040fe20003f25270 */
[----:B-1----:R-:W-:Y:S01]  /*0680*/  @!UP0 ULEA UR6, UR7, UR6, 0x18 ;  /* 0x0000000607068291 */ /* 0x002fe2000f8ec03f */
[----:B-----5:R-:W-:Y:S01]  /*0690*/  IMAD.MOV R23, RZ, RZ, -R14 ;  /* 0x000000ffff177224 */ /* 0x020fe200078e0a0e */
[----:B------:R-:W-:Y:S01]  /*06a0*/  VOTEU.ALL UP0, P0 ;  /* 0x00000000003f7886 */ /* 0x000fe20000000000 */
[----:B------:R-:W-:Y:S01]  /*06b0*/  LOP3.LUT P0, RZ, R8, 0x7, RZ, 0xc0, !PT ;  /* 0x0000000708ff7812 */ /* 0x000fe2000780c0ff */
[----:B------:R-:W-:Y:S01]  /*06c0*/  VIADD R8, R2, 0xffffffff ;  /* 0xffffffff02087836 */ /* 0x000fe20000000000 */
[----:B------:R-:W-:Y:S01]  /*06d0*/  ISETP.EQ.OR P1, PT, R3, RZ, !P1 ;  /* 0x000000ff0300720c */ /* 0x000fe20004f22670 */
[----:B0-----:R-:W-:Y:S01]  /*06e0*/  IMAD R11, R9, R23, R4 ;  /* 0x00000017090b7224 */ /* 0x001fe200078e0204 */
[----:B------:R-:W-:-:S03]  /*06f0*/  ISETP.LT.U32.AND P0, PT, R19, 0x8, !P0 ;  /* 0x000000081300780c */ /* 0x000fc60004701070 */
[----:B------:R-:W-:Y:S02]  /*0700*/  @P4 SHF.R.S32.HI R10, RZ, 0x3, R10 ;  /* 0x00000003ff0a4819 */ /* 0x000fe4000001140a */
[----:B------:R-:W-:Y:S01]  /*0710*/  ISETP.EQ.AND P1, PT, R2, RZ, P1 ;  /* 0x000000ff0200720c */ /* 0x000fe20000f22270 */
[----:B------:R-:W0:Y:S02]  /*0720*/  FENCE.VIEW.ASYNC.S ;  /* 0x00000000000073c6 */ /* 0x000e240000000000 */
[----:B0-----:R0:W1:Y:S01]  /*0730*/  @!UP0 SYNCS.EXCH.64 URZ, [UR6+0x50], UR4 ;  /* 0x00005004063f85b2 */ /* 0x0010620008000100 */
[----:B------:R-:W-:Y:S02]  /*0740*/  @P4 ISETP.NE.AND P5, PT, R10, R11, PT ;  /* 0x0000000b0a00420c */ /* 0x000fe40003fa5270 */
[----:B------:R-:W-:Y:S02]  /*0750*/  ISETP.GE.U32.AND P6, PT, R8, 0x2, PT ;  /* 0x000000020800780c */ /* 0x000fe40003fc6070 */
[----:B------:R-:W-:-:S02]  /*0760*/  SEL R11, RZ, 0x1, !P0 ;  /* 0x00000001ff0b7807 */ /* 0x000fc40004000000 */
[----:B------:R-:W-:Y:S02]  /*0770*/  @P4 SEL R22, RZ, 0x1, P5 ;  /* 0x00000001ff164807 */ /* 0x000fe40002800000 */
[----:B------:R-:W-:Y:S02]  /*0780*/  SEL R18, RZ, 0x1, !P1 ;  /* 0x00000001ff127807 */ /* 0x000fe40004800000 */
[----:B------:R-:W-:Y:S02]  /*0790*/  LOP3.LUT R22, R22, R11, RZ, 0xc0, !PT ;  /* 0x0000000b16167212 */ /* 0x000fe400078ec0ff */
[----:B------:R-:W-:Y:S01]  /*07a0*/  SEL R18, R18, 0x2, P6 ;  /* 0x0000000212127807 */ /* 0x000fe20003000000 */
[----:B------:R0:W2:Y:S01]  /*07b0*/  @!UP1 SYNCS.EXCH.64 URZ, [UR6+0x58], UR4 ;  /* 0x00005804063f95b2 */ /* 0x0000a20008000100 */
[----:B------:R-:W-:Y:S01]  /*07c0*/  NOP ;  /* 0x0000000000007918 */ /* 0x000fe20000000000 */
[----:B------:R-:W-:Y:S05]  /*07d0*/  @!P2 BRA `(.L_x_3) ;  /* 0x000000000008a947 */ /* 0x000fea0003800000 */
[----:B-12-4-:R-:W-:Y:S01]  /*07e0*/  UCGABAR_ARV ;  /* 0x00000000000079c7 */ /* 0x016fe20008000000 */
[----:B------:R-:W-:Y:S05]  /*07f0*/  BRA `(.L_x_4) ;  /* 0x0000000000047947 */ /* 0x000fea0003800000 */
.L_x_3:
[----:B-12-4-:R-:W-:Y:S01]  /*0800*/  NOP ;  /* 0x0000000000007918 */ /* 0x016fe20000000000 */
.L_x_4:
[----:B------:R-:W1:Y:S01]  /*0810*/  LDC R2, c[0x0][0x65c] ;  /* 0x00019700ff027b82 */ /* 0x000e620000000800 */
[----:B------:R-:W-:Y:S02]  /*0820*/  IMAD.U32 R10, RZ, RZ, UR8 ;  /* 0x00000008ff0a7e24 */ /* 0x000fe4000f8e00ff */
[----:B------:R-:W-:Y:S01]  /*0830*/  IMAD.MOV.U32 R11, RZ, RZ, RZ ;  /* 0x000000ffff0b7224 */ /* 0x000fe200078e00ff */
[----:B-1----:R-:W-:-:S04]  /*0840*/  ISETP.NE.AND P1, PT, R2, 0x1, PT ;  /* 0x000000010200780c */ /* 0x002fc80003f25270 */
[----:B------:R-:W-:-:S09]  /*0850*/  P2R R5, PR, RZ, 0x2 ;  /* 0x00000002ff057803 */ /* 0x000fd20000000000 */
[----:B------:R-:W1:Y:S01]  /*0860*/  @P1 LDC R17, c[0x0][0x10] ;  /* 0x00000400ff111b82 */ /* 0x000e620000000800 */
[----:B------:R-:W-:Y:S02]  /*0870*/  @P1 IMAD.MOV.U32 R5, RZ, RZ, RZ ;  /* 0x000000ffff051224 */ /* 0x000fe400078e00ff */
[----:B------:R-:W-:-:S05]  /*0880*/  @P1 IMAD.MOV.U32 R15, RZ, RZ, RZ ;  /* 0x000000ffff0f1224 */ /* 0x000fca00078e00ff */
[----:B------:R-:W2:Y:S01]  /*0890*/  @!P1 LDC R13, c[0x0][0xc] ;  /* 0x00000300ff0d9b82 */ /* 0x000ea20000000800 */
[----:B0-----:R-:W-:Y:S01]  /*08a0*/  ULDC UR4, c[0x0][0xc] ;  /* 0x0000030000047ab9 */ /* 0x001fe20000000800 */
[----:B------:R-:W-:Y:S01]  /*08b0*/  ULDC UR5, c[0x0][0x10] ;  /* 0x0000040000057ab9 */ /* 0x000fe20000000800 */
[----:B------:R-:W-:Y:S01]  /*08c0*/  ULDC UR6, c[0x0][0x14] ;  /* 0x0000050000067ab9 */ /* 0x000fe20000000800 */
[----:B------:R-:W-:-:S04]  /*08d0*/  UIMAD.WIDE.U32 UR4, UR4, UR5, URZ ;  /* 0x00000005040472a5 */ /* 0x000fc8000f8e003f */
[----:B------:R-:W-:Y:S02]  /*08e0*/  UIMAD.WIDE.U32 UR38, UR4, UR6, URZ ;  /* 0x00000006042672a5 */ /* 0x000fe4000f8e003f */
[----:B------:R-:W-:-:S04]  /*08f0*/  UIMAD UR41, UR5, UR6, URZ ;  /* 0x00000006052972a4 */ /* 0x000fc8000f8e023f */
[----:B------:R-:W-:Y:S01]  /*0900*/  UIADD3 UR41, UR39, UR41, URZ ;  /* 0x0000002927297290 */ /* 0x000fe2000fffe03f */
[----:B-1----:R-:W-:-:S04]  /*0910*/  @P1 IMAD.WIDE.U32 R16, R17, UR8, R4 ;  /* 0x0000000811101c25 */ /* 0x002fc8000f8e0004 */
[----:B------:R-:W-:Y:S02]  /*0920*/  @P1 IMAD.IADD R17, R17, 0x1, R15 ;  /* 0x0000000111111824 */ /* 0x000fe400078e020f */
[----:B--2---:R-:W-:-:S04]  /*0930*/  @!P1 IMAD.WIDE.U32 R10, R4, R13, R10 ;  /* 0x0000000d040a9225 */ /* 0x004fc800078e000a */
[----:B------:R-:W-:Y:S02]  /*0940*/  @!P1 IMAD.MOV.U32 R16, RZ, RZ, R10 ;  /* 0x000000ffff109224 */ /* 0x000fe400078e000a */
[----:B------:R-:W-:Y:S01]  /*0950*/  @!P1 IMAD.MOV.U32 R17, RZ, RZ, R11 ;  /* 0x000000ffff119224 */ /* 0x000fe200078e000b */
[----:B------:R-:W-:Y:S06]  /*0960*/  @!P2 BRA `(.L_x_5) ;  /* 0x00000000000ca947 */ /* 0x000fec0003800000 */
[----:B------:R-:W-:Y:S01]  /*0970*/  UCGABAR_WAIT ;  /* 0x0000000000007dc7 */ /* 0x000fe20008000000 */
[----:B------:R-:W-:Y:S01]  /*0980*/  CCTL.IVALL ;  /* 0x00000000ff00798f */ /* 0x000fe20002000000 */
[----:B------:R-:W-:Y:S05]  /*0990*/  BRA `(.L_x_6) ;  /* 0x0000000000047947 */ /* 0x000fea0003800000 */
.L_x_5:
[----:B------:R-:W-:Y:S06]  /*09a0*/  BAR.SYNC.DEFER_BLOCKING 0x0 ;  /* 0x0000000000007b1d */ /* 0x000fec0000010000 */
.L_x_6:
[----:B------:R-:W-:Y:S05]  /*09b0*/  @!P3 BRA `(.L_x_7) ;  /* 0x0000004000d4b947 */ /* 0x000fea0003800000 */
[----:B------:R-:W-:-:S13]  /*09c0*/  ISETP.GT.U32.AND P0, PT, R8, 0x1, PT ;  /* 0x000000010800780c */ /* 0x000fda0003f04070 */
[----:B------:R-:W-:Y:S05]  /*09d0*/  @P0 EXIT ;  /* 0x000000000000094d */ /* 0x000fea0003800000 */
[----:B------:R-:W-:Y:S01]  /*09e0*/  ULDC.64 UR4, c[0x0][0x650] ;  /* 0x0001940000047ab9 */ /* 0x000fe20000000a00 */
[----:B------:R-:W-:Y:S01]  /*09f0*/  PRMT R3, RZ, 0x7610, R3 ;  /* 0x00007610ff037816 */ /* 0x000fe20000000003 */
[----:B------:R-:W-:Y:S01]  /*0a00*/  IMAD.MOV.U32 R71, RZ, RZ, -0x1 ;  /* 0xffffffffff477424 */ /* 0x000fe200078e00ff */
[----:B------:R-:W-:Y:S01]  /*0a10*/  ISETP.GE.U32.AND P0, PT, R16, UR4, PT ;  /* 0x0000000410007c0c */ /* 0x000fe2000bf06070 */
[----:B------:R-:W-:Y:S02]  /*0a20*/  IMAD.MOV.U32 R70, RZ, RZ, -0x1 ;  /* 0xffffffffff467424 */ /* 0x000fe400078e00ff */
[----:B------:R-:W-:Y:S01]  /*0a30*/  IMAD.MOV.U32 R69, RZ, RZ, -0x1 ;  /* 0xffffffffff457424 */ /* 0x000fe200078e00ff */
[----:B------:R-:W-:-:S13]  /*0a40*/  ISETP.GE.U32.AND.EX P0, PT, R17, UR5, PT, P0 ;  /* 0x0000000511007c0c */ /* 0x000fda000bf06100 */
[----:B------:R-:W-:Y:S05]  /*0a50*/  @P0 BRA `(.L_x_8) ;  /* 0x0000000400280947 */ /* 0x000fea0003800000 */
[----:B------:R-:W0:Y:S01]  /*0a60*/  LDC.64 R24, c[0x0][0x628] ;  /* 0x00018a00ff187b82 */ /* 0x000e220000000a00 */
[----:B------:R-:W-:Y:S02]  /*0a70*/  IMAD.MOV.U32 R10, RZ, RZ, R16 ;  /* 0x000000ffff0a7224 */ /* 0x000fe400078e0010 */
[----:B------:R-:W-:-:S05]  /*0a80*/  IMAD.MOV.U32 R11, RZ, RZ, R17 ;  /* 0x000000ffff0b7224 */ /* 0x000fca00078e0011 */
[----:B------:R-:W1:Y:S08]  /*0a90*/  LDC R8, c[0x0][0x630] ;  /* 0x00018c00ff087b82 */ /* 0x000e700000000800 */
[----:B------:R-:W2:Y:S01]  /*0aa0*/  LDC.64 R26, c[0x0][0x620] ;  /* 0x00018800ff1a7b82 */ /* 0x000ea20000000a00 */
[----:B0-----:R-:W-:-:S04]  /*0ab0*/  ISETP.NE.U32.AND P0, PT, R24, RZ, PT ;  /* 0x000000ff1800720c */ /* 0x001fc80003f05070 */
[----:B------:R-:W-:-:S13]  /*0ac0*/  ISETP.NE.AND.EX P0, PT, R25, RZ, PT, P0 ;  /* 0x000000ff1900720c */ /* 0x000fda0003f05300 */
[----:B-12---:R-:W-:Y:S05]  /*0ad0*/  @!P0 BRA `(.L_x_9) ;  /* 0x0000000000288947 */ /* 0x006fea0003800000 */
[----:B------:R-:W0:Y:S02]  /*0ae0*/  LDC R3, c[0x0][0x634] ;  /* 0x00018d00ff037b82 */ /* 0x000e240000000800 */
[----:B0-----:R-:W-:-:S05]  /*0af0*/  IADD3 R3, P0, R16, R3, RZ ;  /* 0x0000000310037210 */ /* 0x001fca0007f1e0ff */
[----:B------:R-:W-:-:S04]  /*0b00*/  IMAD.X R21, RZ, RZ, R17, P0 ;  /* 0x000000ffff157224 */ /* 0x000fc800000e0611 */
[----:B------:R-:W-:-:S04]  /*0b10*/  IMAD.WIDE.U32 R10, R21, R24, RZ ;  /* 0x00000018150a7225 */ /* 0x000fc800078e00ff */
[----:B------:R-:W-:-:S04]  /*0b20*/  IMAD.WIDE.U32 R12, P0, R3, R25, R10 ;  /* 0x00000019030c7225 */ /* 0x000fc8000780000a */
[----:B------:R-:W-:-:S04]  /*0b30*/  IMAD.WIDE.U32 R10, R3, R24, RZ ;  /* 0x00000018030a7225 */ /* 0x000fc800078e00ff */
[----:B------:R-:W-:Y:S01]  /*0b40*/  IMAD.X R15, RZ, RZ, RZ, P0 ;  /* 0x000000ffff0f7224 */ /* 0x000fe200000e06ff */
[----:B------:R-:W-:Y:S01]  /*0b50*/  IADD3 RZ, P0, R11, R12, RZ ;  /* 0x0000000c0bff7210 */ /* 0x000fe20007f1e0ff */
[----:B------:R-:W-:-:S04]  /*0b60*/  IMAD.MOV.U32 R14, RZ, RZ, R13 ;  /* 0x000000ffff0e7224 */ /* 0x000fc800078e000d */
[----:B------:R-:W-:-:S08]  /*0b70*/  IMAD.WIDE.U32.X R10, R21, R25, R14, P0 ;  /* 0x00000019150a7225 */ /* 0x000fd000000e040e */
.L_x_9:
[----:B------:R-:W0:Y:S01]  /*0b80*/  LDC.64 R30, c[0x0][0x640] ;  /* 0x00019000ff1e7b82 */ /* 0x000e220000000a00 */
[-CC-:B------:R-:W-:Y:S02]  /*0b90*/  SHF.R.U64 R69, R10, R8.reuse, R11.reuse ;  /* 0x000000080a457219 */ /* 0x180fe4000000120b */
[----:B------:R-:W-:Y:S02]  /*0ba0*/  SHF.R.U32.HI R3, RZ, R8, R11 ;  /* 0x00000008ff037219 */ /* 0x000fe4000001160b */
[----:B------:R-:W-:-:S03]  /*0bb0*/  IADD3 R5, P0, RZ, -R69, RZ ;  /* 0x80000045ff057210 */ /* 0x000fc60007f1e0ff */
[----:B------:R-:W1:Y:S02]  /*0bc0*/  LDC R12, c[0x0][0x618] ;  /* 0x00018600ff0c7b82 */ /* 0x000e640000000800 */
[----:B------:R-:W-:Y:S02]  /*0bd0*/  IMAD.X R3, RZ, RZ, ~R3, P0 ;  /* 0x000000ffff037224 */ /* 0x000fe400000e0e03 */
[----:B------:R-:W-:-:S04]  /*0be0*/  IMAD.WIDE.U32 R10, R5, R26, R16 ;  /* 0x0000001a050a7225 */ /* 0x000fc800078e0010 */
[----:B------:R-:W2:Y:S01]  /*0bf0*/  LDC R20, c[0x0][0x608] ;  /* 0x00018200ff147b82 */ /* 0x000ea20000000800 */
[----:B------:R-:W-:Y:S02]  /*0c00*/  IMAD R8, R3, R26, RZ ;  /* 0x0000001a03087224 */ /* 0x000fe400078e02ff */
[----:B------:R-:W-:Y:S02]  /*0c10*/  IMAD.MOV.U32 R3, RZ, RZ, -0x1 ;  /* 0xffffffffff037424 */ /* 0x000fe400078e00ff */
[----:B------:R-:W-:Y:S02]  /*0c20*/  IMAD R5, R5, R27, R8 ;  /* 0x0000001b05057224 */ /* 0x000fe400078e0208 */
[----:B------:R-:W-:Y:S01]  /*0c30*/  IMAD R26, R9, R23, R4 ;  /* 0x00000017091a7224 */ /* 0x000fe200078e0204 */
[----:B------:R-:W3:Y:S01]  /*0c40*/  LDC R28, c[0x0][0x658] ;  /* 0x00019600ff1c7b82 */ /* 0x000ee20000000800 */
[----:B------:R-:W-:Y:S01]  /*0c50*/  IMAD.IADD R5, R11, 0x1, R5 ;  /* 0x000000010b057824 */ /* 0x000fe200078e0205 */
[----:B0-----:R-:W-:Y:S01]  /*0c60*/  ISETP.NE.U32.AND P0, PT, R30, RZ, PT ;  /* 0x000000ff1e00720c */ /* 0x001fe20003f05070 */
[----:B------:R-:W-:-:S03]  /*0c70*/  IMAD.MOV.U32 R23, RZ, RZ, 0x1 ;  /* 0x00000001ff177424 */ /* 0x000fc600078e00ff */
[----:B------:R-:W-:Y:S02]  /*0c80*/  ISETP.NE.AND.EX P0, PT, R31, RZ, PT, P0 ;  /* 0x000000ff1f00720c */ /* 0x000fe40003f05300 */
[----:B------:R-:W0:Y:S01]  /*0c90*/  LDC R24, c[0x0][0x600] ;  /* 0x00018000ff187b82 */ /* 0x000e220000000800 */
[-CC-:B-1----:R-:W-:Y:S02]  /*0ca0*/  SHF.R.U64 R14, R10, R12.reuse, R5.reuse ;  /* 0x0000000c0a0e7219 */ /* 0x182fe40000001205 */
[----:B------:R-:W-:-:S05]  /*0cb0*/  SHF.R.U32.HI R5, RZ, R12, R5 ;  /* 0x0000000cff057219 */ /* 0x000fca0000011605 */
[----:B------:R-:W1:Y:S01]  /*0cc0*/  LDC R15, c[0x0][0x648] ;  /* 0x00019200ff0f7b82 */ /* 0x000e620000000800 */
[-CC-:B--2---:R-:W-:Y:S02]  /*0cd0*/  SHF.R.U64 R27, R14, R20.reuse, R5.reuse ;  /* 0x000000140e1b7219 */ /* 0x184fe40000001205 */
[----:B------:R-:W-:-:S05]  /*0ce0*/  SHF.R.U32.HI R5, RZ, R20, R5 ;  /* 0x00000014ff057219 */ /* 0x000fca0000011605 */
[----:B------:R-:W2:Y:S01]  /*0cf0*/  LDC R21, c[0x0][0x638] ;  /* 0x00018e00ff157b82 */ /* 0x000ea20000000800 */
[-CC-:B---3--:R-:W-:Y:S02]  /*0d00*/  SHF.R.U64 R20, R27, R28.reuse, R5.reuse ;  /* 0x0000001c1b147219 */ /* 0x188fe40000001205 */
[-C--:B------:R-:W-:Y:S02]  /*0d10*/  SHF.L.U32 R3, R3, R28.reuse, RZ ;  /* 0x0000001c03037219 */ /* 0x080fe400000006ff */
[----:B------:R-:W-:Y:S01]  /*0d20*/  SHF.R.U32.HI R5, RZ, R28, R5 ;  /* 0x0000001cff057219 */ /* 0x000fe20000011605 */
[----:B------:R-:W-:Y:S01]  /*0d30*/  IMAD.MOV.U32 R4, RZ, RZ, R20 ;  /* 0x000000ffff047224 */ /* 0x000fe200078e0014 */
[----:B------:R-:W-:Y:S01]  /*0d40*/  LOP3.LUT R12, RZ, R3, RZ, 0x33, !PT ;  /* 0x00000003ff0c7212 */ /* 0x000fe200078e33ff */
[----:B------:R-:W3:Y:S01]  /*0d50*/  LDC R25, c[0x0][0x610] ;  /* 0x00018400ff197b82 */ /* 0x000ee20000000800 */
[----:B------:R-:W-:Y:S05]  /*0d60*/  @!P0 BRA `(.L_x_10) ;  /* 0x0000000000288947 */ /* 0x000fea0003800000 */
[----:B------:R-:W4:Y:S02]  /*0d70*/  LDC R3, c[0x0][0x64c] ;  /* 0x00019300ff037b82 */ /* 0x000f240000000800 */
[----:B----4-:R-:W-:-:S05]  /*0d80*/  IADD3 R3, P0, R20, R3, RZ ;  /* 0x0000000314037210 */ /* 0x010fca0007f1e0ff */
        /* <DEDUP_REMOVED lines=8> */
.L_x_10:
[----:B-1----:R-:W-:Y:S01]  /*0e10*/  SHF.R.U64 R4, R4, R15, R5 ;  /* 0x0000000f04047219 */ /* 0x002fe20000001205 */
[----:B0-----:R-:W-:Y:S01]  /*0e20*/  VIADD R5, R24, 0xffffffff ;  /* 0xffffffff18057836 */ /* 0x001fe20000000000 */
[----:B------:R-:W-:Y:S02]  /*0e30*/  SHF.L.U32 R3, R23, R28, RZ ;  /* 0x0000001c17037219 */ /* 0x000fe400000006ff */
[----:B------:R-:W-:Y:S01]  /*0e40*/  LOP3.LUT R12, R27, R12, RZ, 0xc0, !PT ;  /* 0x0000000c1b0c7212 */ /* 0x000fe200078ec0ff */
[----:B------:R-:W-:Y:S01]  /*0e50*/  IMAD.MOV R8, RZ, RZ, -R4 ;  /* 0x000000ffff087224 */ /* 0x000fe200078e0a04 */
[----:B------:R-:W-:-:S03]  /*0e60*/  SEL R7, R7, R26, !P1 ;  /* 0x0000001a07077207 */ /* 0x000fc60004800000 */
[----:B------:R-:W-:Y:S01]  /*0e70*/  IMAD R12, R3, R4, R12 ;  /* 0x00000004030c7224 */ /* 0x000fe200078e020c */
[----:B------:R-:W-:Y:S01]  /*0e80*/  LOP3.LUT R4, R14, R5, RZ, 0xc0, !PT ;  /* 0x000000050e047212 */ /* 0x000fe200078ec0ff */
[----:B--2---:R-:W-:Y:S02]  /*0e90*/  IMAD R3, R8, R21, R20 ;  /* 0x0000001508037224 */ /* 0x004fe400078e0214 */
[----:B---3--:R-:W-:Y:S02]  /*0ea0*/  IMAD R7, R12, R25, R7 ;  /* 0x000000190c077224 */ /* 0x008fe400078e0207 */
[----:B------:R-:W-:Y:S02]  /*0eb0*/  IMAD.MOV.U32 R5, RZ, RZ, 0x1 ;  /* 0x00000001ff057424 */ /* 0x000fe400078e00ff */
[----:B------:R-:W-:-:S03]  /*0ec0*/  IMAD R4, R3, R24, R4 ;  /* 0x0000001803047224 */ /* 0x000fc600078e0204 */
[----:B------:R-:W-:Y:S02]  /*0ed0*/  PRMT R3, R5, 0x7610, R3 ;  /* 0x0000761005037816 */ /* 0x000fe40000000003 */
[----:B------:R-:W-:Y:S02]  /*0ee0*/  SEL R70, R4, R7, !P1 ;  /* 0x0000000704467207 */ /* 0x000fe40004800000 */
[----:B------:R-:W-:-:S07]  /*0ef0*/  SEL R71, R7, R4, !P1 ;  /* 0x0000000407477207 */ /* 0x000fce0004800000 */
.L_x_8:
[----:B------:R-:W-:-:S08]  /*0f00*/  NOP ;  /* 0x0000000000007918 */ /* 0x000fd00000000000 */
[----:B------:R-:W0:Y:S02]  /*0f10*/  USETMAXREG.TRY_ALLOC.CTAPOOL UP0, 0xe8 ;  /* 0x000000e8000079c8 */ /* 0x000e240008000600 */
[----:B0-----:R-:W-:-:S13]  /*0f20*/  PLOP3.LUT P0, PT, PT, PT, UP0, 0x80, 0x0 ;  /* 0x000000000000781c */ /* 0x001fda0003f0f008 */
[----:B------:R-:W-:Y:S05]  /*0f30*/  @!P0 BRA `(.L_x_8) ;  /* 0xfffffffc00f08947 */ /* 0x000fea000383ffff */
[----:B------:R-:W-:Y:S01]  /*0f40*/  ULDC.64 UR4, c[0x0][0x598] ;  /* 0x0001660000047ab9 */ /* 0x000fe20000000a00 */
[----:B------:R-:W-:Y:S01]  /*0f50*/  ULDC.64 UR36, c[0x0][0x208] ;  /* 0x0000820000247ab9 */ /* 0x000fe20000000a00 */
[----:B------:R-:W-:-:S04]  /*0f60*/  ISETP.NE.U32.AND P0, PT, RZ, UR4, PT ;  /* 0x00000004ff007c0c */ /* 0x000fc8000bf05070 */
[----:B------:R-:W-:-:S13]  /*0f70*/  ISETP.NE.AND.EX P0, PT, RZ, UR5, PT, P0 ;  /* 0x00000005ff007c0c */ /* 0x000fda000bf05300 */
[----:B------:R-:W-:Y:S05]  /*0f80*/  @!P0 BRA `(.L_x_11) ;  /* 0x00000000001c8947 */ /* 0x000fea0003800000 */
[----:B------:R-:W0:Y:S02]  /*0f90*/  LDC.64 R4, c[0x0][0x598] ;  /* 0x00016600ff047b82 */ /* 0x000e240000000a00 */
[----:B0-----:R-:W2:Y:S02]  /*0fa0*/  LDG.E.64 R4, desc[UR36][R4.64] ;  /* 0x0000002404047981 */ /* 0x001ea4000c1e1b00 */
[----:B--2---:R-:W-:-:S04]  /*0fb0*/  ISETP.NE.U32.AND P0, PT, R4, RZ, PT ;  /* 0x000000ff0400720c */ /* 0x004fc80003f05070 */
[----:B------:R-:W-:-:S13]  /*0fc0*/  ISETP.NE.AND.EX P0, PT, R5, RZ, PT, P0 ;  /* 0x000000ff0500720c */ /* 0x000fda0003f05300 */
[----:B------:R-:W-:Y:S05]  /*0fd0*/  @!P0 BRA `(.L_x_11) ;  /* 0x0000000000088947 */ /* 0x000fea0003800000 */
[----:B------:R0:W5:Y:S01]  /*0fe0*/  LD.E R23, desc[UR36][R4.64] ;  /* 0x0000002404177980 */ /* 0x000162000c101900 */
[----:B------:R-:W-:Y:S05]  /*0ff0*/  BRA `(.L_x_12) ;  /* 0x0000000000247947 */ /* 0x000fea0003800000 */
.L_x_11:
[----:B------:R-:W-:Y:S02]  /*1000*/  ULDC.64 UR4, c[0x0][0x588] ;  /* 0x0001620000047ab9 */ /* 0x000fe40000000a00 */
[----:B------:R-:W-:-:S04]  /*1010*/  ISETP.NE.U32.AND P0, PT, RZ, UR4, PT ;  /* 0x00000004ff007c0c */ /* 0x000fc8000bf05070 */
[----:B------:R-:W-:-:S13]  /*1020*/  ISETP.NE.AND.EX P0, PT, RZ, UR5, PT, P0 ;  /* 0x00000005ff007c0c */ /* 0x000fda000bf05300 */
[----:B------:R-:W-:Y:S05]  /*1030*/  @!P0 BRA `(.L_x_13) ;  /* 0x00000000000c8947 */ /* 0x000fea0003800000 */
[----:B------:R-:W0:Y:S02]  /*1040*/  LDC.64 R4, c[0x0][0x588] ;  /* 0x00016200ff047b82 */ /* 0x000e240000000a00 */
[----:B0-----:R1:W5:Y:S01]  /*1050*/  LDG.E R23, desc[UR36][R4.64] ;  /* 0x0000002404177981 */ /* 0x001362000c1e1900 */
[----:B------:R-:W-:Y:S05]  /*1060*/  BRA `(.L_x_12) ;  /* 0x0000000000087947 */ /* 0x000fea0003800000 */
.L_x_13:
[----:B------:R-:W-:Y:S02]  /*1070*/  ULDC UR4, c[0x0][0x580] ;  /* 0x0001600000047ab9 */ /* 0x000fe40000000800 */
[----:B------:R-:W-:-:S07]  /*1080*/  IMAD.U32 R23, RZ, RZ, UR4 ;  /* 0x00000004ff177e24 */ /* 0x000fce000f8e00ff */
.L_x_12:
[----:B------:R-:W-:Y:S02]  /*1090*/  ULDC.64 UR4, c[0x0][0x5a0] ;  /* 0x0001680000047ab9 */ /* 0x000fe40000000a00 */
[----:B------:R-:W-:-:S04]  /*10a0*/  ISETP.NE.U32.AND P0, PT, RZ, UR4, PT ;  /* 0x00000004ff007c0c */ /* 0x000fc8000bf05070 */
[----:B------:R-:W-:-:S13]  /*10b0*/  ISETP.NE.AND.EX P0, PT, RZ, UR5, PT, P0 ;  /* 0x00000005ff007c0c */ /* 0x000fda000bf05300 */
[----:B------:R-:W-:Y:S05]  /*10c0*/  @!P0 BRA `(.L_x_14) ;  /* 0x00000000001c8947 */ /* 0x000fea0003800000 */
[----:B01----:R-:W0:Y:S02]  /*10d0*/  LDC.64 R4, c[0x0][0x5a0] ;  /* 0x00016800ff047b82 */ /* 0x003e240000000a00 */
[----:B0-----:R-:W2:Y:S02]  /*10e0*/  LDG.E.64 R4, desc[UR36][R4.64] ;  /* 0x0000002404047981 */ /* 0x001ea4000c1e1b00 */
[----:B--2---:R-:W-:-:S04]  /*10f0*/  ISETP.NE.U32.AND P0, PT, R4, RZ, PT ;  /* 0x000000ff0400720c */ /* 0x004fc80003f05070 */
[----:B------:R-:W-:-:S13]  /*1100*/  ISETP.NE.AND.EX P0, PT, R5, RZ, PT, P0 ;  /* 0x000000ff0500720c */ /* 0x000fda0003f05300 */
[----:B------:R-:W-:Y:S05]  /*1110*/  @!P0 BRA `(.L_x_14) ;  /* 0x0000000000088947 */ /* 0x000fea0003800000 */
[----:B------:R0:W5:Y:S01]  /*1120*/  LD.E R58, desc[UR36][R4.64] ;  /* 0x00000024043a7980 */ /* 0x000162000c101900 */
[----:B------:R-:W-:Y:S05]  /*1130*/  BRA `(.L_x_15) ;  /* 0x0000000000247947 */ /* 0x000fea0003800000 */
.L_x_14:
[----:B------:R-:W-:Y:S02]  /*1140*/  ULDC.64 UR4, c[0x0][0x590] ;  /* 0x0001640000047ab9 */ /* 0x000fe40000000a00 */
[----:B------:R-:W-:-:S04]  /*1150*/  ISETP.NE.U32.AND P0, PT, RZ, UR4, PT ;  /* 0x00000004ff007c0c */ /* 0x000fc8000bf05070 */
[----:B------:R-:W-:-:S13]  /*1160*/  ISETP.NE.AND.EX P0, PT, RZ, UR5, PT, P0 ;  /* 0x00000005ff007c0c */ /* 0x000fda000bf05300 */
[----:B------:R-:W-:Y:S05]  /*1170*/  @!P0 BRA `(.L_x_16) ;  /* 0x00000000000c8947 */ /* 0x000fea0003800000 */
[----:B------:R-:W2:Y:S02]  /*1180*/  LDC.64 R58, c[0x0][0x590] ;  /* 0x00016400ff3a7b82 */ /* 0x000ea40000000a00 */
[----:B--2---:R2:W5:Y:S01]  /*1190*/  LDG.E R58, desc[UR36][R58.64] ;  /* 0x000000243a3a7981 */ /* 0x004562000c1e1900 */
[----:B------:R-:W-:Y:S05]  /*11a0*/  BRA `(.L_x_15) ;  /* 0x0000000000087947 */ /* 0x000fea0003800000 */
.L_x_16:
[----:B------:R-:W-:Y:S02]  /*11b0*/  ULDC UR4, c[0x0][0x584] ;  /* 0x0001610000047ab9 */ /* 0x000fe40000000800 */
[----:B------:R-:W-:-:S07]  /*11c0*/  IMAD.U32 R58, RZ, RZ, UR4 ;  /* 0x00000004ff3a7e24 */ /* 0x000fce000f8e00ff */
.L_x_15:
[----:B------:R-:W-:-:S13]  /*11d0*/  LOP3.LUT P0, RZ, R3, 0xff, RZ, 0xc0, !PT ;  /* 0x000000ff03ff7812 */ /* 0x000fda000780c0ff */
[----:B------:R-:W-:Y:S05]  /*11e0*/  @!P0 EXIT ;  /* 0x000000000000894d */ /* 0x000fea0003800000 */
[----:B------:R-:W3:Y:S01]  /*11f0*/  LDC R61, c[0x0][0x658] ;  /* 0x00019600ff3d7b82 */ /* 0x000ee20000000800 */
[----:B------:R-:W-:Y:S01]  /*1200*/  LOP3.LUT R6, R6, 0x1, RZ, 0xc0, !PT ;  /* 0x0000000106067812 */ /* 0x000fe200078ec0ff */
[----:B------:R-:W-:Y:S01]  /*1210*/  ULDC.64 UR6, c[0x0][0x288] ;  /* 0x0000a20000067ab9 */ /* 0x000fe20000000a00 */
[----:B------:R-:W-:Y:S01]  /*1220*/  SHF.R.U32.HI R3, RZ, 0x2, R63 ;  /* 0x00000002ff037819 */ /* 0x000fe2000001163f */
[----:B------:R-:W-:Y:S01]  /*1230*/  UIADD3 UR4, UR7, 0x3f, URZ ;  /* 0x0000003f07047890 */ /* 0x000fe2000fffe03f */
[----:B------:R-:W-:Y:S01]  /*1240*/  SHF.R.U32.HI R0, RZ, 0x1, R0 ;  /* 0x00000001ff007819 */ /* 0x000fe20000011600 */
[----:B------:R-:W-:Y:S01]  /*1250*/  IMAD.SHL.U32 R56, R6, 0x40, RZ ;  /* 0x0000004006387824 */ /* 0x000fe200078e00ff */
[----:B------:R-:W-:Y:S01]  /*1260*/  LOP3.LUT R3, R3, 0x7, RZ, 0xc0, !PT ;  /* 0x0000000703037812 */ /* 0x000fe200078ec0ff */
[----:B01----:R-:W0:Y:S01]  /*1270*/  LDC.64 R4, c[0x0][0x5c8] ;  /* 0x00017200ff047b82 */ /* 0x003e220000000a00 */
[----:B------:R-:W-:Y:S01]  /*1280*/  USHF.R.S32.HI UR5, URZ, 0x1f, UR4 ;  /* 0x0000001f3f057899 */ /* 0x000fe20008011404 */
[----:B------:R-:W-:Y:S01]  /*1290*/  LOP3.LUT R0, R0, 0x30, RZ, 0xc0, !PT ;  /* 0x0000003000007812 */ /* 0x000fe200078ec0ff */
[----:B------:R-:W-:Y:S01]  /*12a0*/  IMAD.MOV.U32 R8, RZ, RZ, 0x1 ;  /* 0x00000001ff087424 */ /* 0x000fe200078e00ff */
[--C-:B------:R-:W-:Y:S01]  /*12b0*/  LOP3.LUT R56, R56, 0x40, R3.reuse, 0xe2, !PT ;  /* 0x0000004038387812 */ /* 0x100fe200078ee203 */
[----:B------:R-:W-:Y:S01]  /*12c0*/  ULEA.HI UR5, UR5, UR4, URZ, 0x6 ;  /* 0x0000000405057291 */ /* 0x000fe2000f8f303f */
[-C--:B------:R-:W-:Y:S01]  /*12d0*/  IADD3 R3, RZ, -R0.reuse, -R3 ;  /* 0x80000000ff037210 */ /* 0x080fe20007ffe803 */
[----:B------:R-:W-:Y:S01]  /*12e0*/  IMAD.U32 R7, RZ, RZ, UR6 ;  /* 0x00000006ff077e24 */ /* 0x000fe2000f8e00ff */
[----:B------:R-:W1:Y:S01]  /*12f0*/  LDC R65, c[0x0][0x600] ;  /* 0x00018000ff417b82 */ /* 0x000e620000000800 */
[----:B------:R-:W-:Y:S01]  /*1300*/  LOP3.LUT R56, R56, R0, RZ, 0xfc, !PT ;  /* 0x0000000038387212 */ /* 0x000fe200078efcff */
[----:B------:R-:W-:Y:S01]  /*1310*/  IMAD.MOV.U32 R0, RZ, RZ, -0x1 ;  /* 0xffffffffff007424 */ /* 0x000fe200078e00ff */
[----:B------:R-:W-:Y:S01]  /*1320*/  USHF.R.S32.HI UR43, URZ, 0x6, UR5 ;  /* 0x000000063f2b7899 */ /* 0x000fe20008011405 */
[C---:B------:R-:W-:Y:S01]  /*1330*/  LOP3.LUT R62, R63.reuse, 0x3, RZ, 0xc0, !PT ;  /* 0x000000033f3e7812 */ /* 0x040fe200078ec0ff */
[----:B------:R-:W-:Y:S01]  /*1340*/  IMAD R3, R6, -0x40, R3 ;  /* 0xffffffc006037824 */ /* 0x000fe200078e0203 */
[C---:B------:R-:W-:Y:S01]  /*1350*/  LOP3.LUT R64, R63.reuse, 0x80, RZ, 0xc0, !PT ;  /* 0x000000803f407812 */ /* 0x040fe200078ec0ff */
[----:B------:R-:W-:Y:S01]  /*1360*/  UISETP.LT.AND UP0, UPT, UR43, 0x1, UPT ;  /* 0x000000012b00788c */ /* 0x000fe2000bf01270 */
[-C--:B---3--:R-:W-:Y:S01]  /*1370*/  SHF.L.U32 R0, R0, R61.reuse, RZ ;  /* 0x0000003d00007219 */ /* 0x088fe200000006ff */
[----:B------:R-:W-:Y:S01]  /*1380*/  ULDC UR4, c[0x0][0x284] ;  /* 0x0000a10000047ab9 */ /* 0x000fe20000000800 */
[----:B------:R-:W-:Y:S01]  /*1390*/  IMAD R62, R62, -0x2, R7 ;  /* 0xfffffffe3e3e7824 */ /* 0x000fe200078e0207 */
[----:B------:R-:W-:Y:S01]  /*13a0*/  USEL UR44, UR43, 0x1, UP0 ;  /* 0x000000012b2c7887 */ /* 0x000fe20008000000 */
[----:B------:R-:W-:Y:S01]  /*13b0*/  SHF.L.U32 R61, R8, R61, RZ ;  /* 0x0000003d083d7219 */ /* 0x000fe200000006ff */
[----:B------:R-:W-:Y:S01]  /*13c0*/  IMAD.SHL.U32 R63, R63, 0x2, RZ ;  /* 0x000000023f3f7824 */ /* 0x000fe200078e00ff */
[----:B------:R-:W-:Y:S01]  /*13d0*/  LOP3.LUT R68, R18, 0x1, RZ, 0xfc, !PT ;  /* 0x0000000112447812 */ /* 0x000fe200078efcff */
[----:B------:R-:W-:Y:S01]  /*13e0*/  VIADD R67, R3, UR4 ;  /* 0x0000000403437c36 */ /* 0x000fe20008000000 */
[C---:B0-----:R-:W-:Y:S01]  /*13f0*/  SHF.L.U64.HI R60, R4.reuse, 0x3, R5 ;  /* 0x00000003043c7819 */ /* 0x041fe20000010205 */
[----:B--2---:R-:W-:Y:S01]  /*1400*/  IMAD.SHL.U32 R59, R4, 0x8, RZ ;  /* 0x00000008043b7824 */ /* 0x004fe200078e00ff */
[----:B------:R-:W-:Y:S01]  /*1410*/  SHF.R.U32.HI R64, RZ, 0x7, R64 ;  /* 0x00000007ff407819 */ /* 0x000fe20000011640 */
[----:B------:R-:W-:Y:S01]  /*1420*/  IMAD.MOV.U32 R57, RZ, RZ, RZ ;  /* 0x000000ffff397224 */ /* 0x000fe200078e00ff */
[----:B------:R-:W-:Y:S01]  /*1430*/  LOP3.LUT R66, RZ, R0, RZ, 0x33, !PT ;  /* 0x00000000ff427212 */ /* 0x000fe200078e33ff */
[----:B------:R-:W-:Y:S01]  /*1440*/  UIADD3 UR44, UR43, -UR44, URZ ;  /* 0x8000002c2b2c7290 */ /* 0x000fe2000fffe03f */
[----:B------:R-:W-:Y:S01]  /*1450*/  UMOV UR40, URZ ;  /* 0x0000003f00287c82 */ /* 0x000fe20008000000 */
[----:B-1----:R-:W-:Y:S01]  /*1460*/  VIADD R65, R65, 0xffffffff ;  /* 0xffffffff41417836 */ /* 0x002fe20000000000 */
[----:B------:R-:W-:-:S09]  /*1470*/  UMOV UR42, URZ ;  /* 0x0000003f002a7c82 */ /* 0x000fd20008000000 */
.L_x_98:
[----:B0-----:R-:W0:Y:S01]  /*1480*/  SHFL.IDX PT, R0, R64, RZ, 0x1f ;  /* 0x00001fff40007589 */ /* 0x001e2200000e0000 */
[----:B-1----:R-:W1:Y:S01]  /*1490*/  S2UR UR7, SR_CgaCtaId ;  /* 0x00000000000779c3 */ /* 0x002e620000008800 */
[----:B------:R-:W-:Y:S01]  /*14a0*/  UMOV UR6, 0x400 ;  /* 0x0000040000067882 */ /* 0x000fe20000000000 */
[----:B0-----:R-:W-:Y:S01]  /*14b0*/  R2UR UR4, R0 ;  /* 0x00000000000472ca */ /* 0x001fe200000e0000 */
[----:B-1----:R-:W-:-:S12]  /*14c0*/  ULEA UR6, UR7, UR6, 0x18 ;  /* 0x0000000607067291 */ /* 0x002fd8000f8ec03f */
[----:B------:R-:W-:-:S04]  /*14d0*/  ULEA.HI UR5, UR4, UR4, URZ, 0x1 ;  /* 0x0000000404057291 */ /* 0x000fc8000f8f083f */
[----:B------:R-:W-:-:S04]  /*14e0*/  ULOP3.LUT UR5, UR5, 0x7fffe, URZ, 0xc0, !UPT ;  /* 0x0007fffe05057892 */ /* 0x000fc8000f8ec03f */
[----:B------:R-:W-:-:S03]  /*14f0*/  UIADD3 UR5, UR4, -UR5, URZ ;  /* 0x8000000504057290 */ /* 0x000fc6000fffe03f */
[----:B------:R-:W-:Y:S01]  /*1500*/  ULDC UR4, c[0x0][0x28c] ;  /* 0x0000a30000047ab9 */ /* 0x000fe20000000800 */
[----:B------:R-:W-:Y:S01]  /*1510*/  ULEA UR5, UR5, UR6, 0xd ;  /* 0x0000000605057291 */ /* 0x000fe2000f8e683f */
[----:B------:R-:W-:-:S03]  /*1520*/  ISETP.LT.AND P0, PT, RZ, UR4, PT ;  /* 0x00000004ff007c0c */ /* 0x000fc6000bf01270 */
[----:B------:R-:W-:-:S04]  /*1530*/  UIADD3 UR5, UR5, 0x100, URZ ;  /* 0x0000010005057890 */ /* 0x000fc8000fffe03f */
[----:B------:R-:W-:-:S04]  /*1540*/  USHF.R.U32.HI UR5, URZ, 0x4, UR5 ;  /* 0x000000043f057899 */ /* 0x000fc80008011605 */
[----:B------:R-:W-:-:S04]  /*1550*/  ULOP3.LUT UR5, UR5, 0x3fff, URZ, 0xc0, !UPT ;  /* 0x00003fff05057892 */ /* 0x000fc8000f8ec03f */
[----:B------:R-:W-:Y:S01]  /*1560*/  ULOP3.LUT UR45, UR5, 0x10000, URZ, 0xfc, !UPT ;  /* 0x00010000052d7892 */ /* 0x000fe2000f8efc3f */
[----:B---345:R-:W-:Y:S11]  /*1570*/  @P0 BRA `(.L_x_17) ;  /* 0x0000000000400947 */ /* 0x038ff60003800000 */
[----:B------:R-:W-:Y:S01]  /*1580*/  MOV R0, 0x0 ;  /* 0x0000000000007802 */ /* 0x000fe20000000f00 */
[----:B------:R-:W-:Y:S01]  /*1590*/  ULDC.64 UR4, c[0x4][0x68] ;  /* 0x01001a0000047ab9 */ /* 0x000fe20000000a00 */
[----:B------:R-:W-:Y:S01]  /*15a0*/  ULDC.64 UR6, c[0x4][0x8] ;  /* 0x0100020000067ab9 */ /* 0x000fe20000000a00 */
[----:B------:R-:W-:Y:S01]  /*15b0*/  IMAD.U32 R4, RZ, RZ, UR4 ;  /* 0x00000004ff047e24 */ /* 0x000fe2000f8e00ff */
[----:B------:R0:W1:Y:S01]  /*15c0*/  LDC.64 R14, c[0x4][R0] ;  /* 0x01000000000e7b82 */ /* 0x0000620000000a00 */
[----:B------:R-:W-:Y:S01]  /*15d0*/  IMAD.U32 R5, RZ, RZ, UR5 ;  /* 0x00000005ff057e24 */ /* 0x000fe2000f8e00ff */
[----:B------:R-:W-:Y:S01]  /*15e0*/  ULDC.64 UR4, c[0x4][0x70] ;  /* 0x01001c0000047ab9 */ /* 0x000fe20000000a00 */
[----:B------:R-:W-:Y:S02]  /*15f0*/  IMAD.U32 R10, RZ, RZ, UR6 ;  /* 0x00000006ff0a7e24 */ /* 0x000fe4000f8e00ff */
[----:B------:R-:W-:Y:S02]  /*1600*/  IMAD.U32 R6, RZ, RZ, UR4 ;  /* 0x00000004ff067e24 */ /* 0x000fe4000f8e00ff */
[----:B------:R-:W-:-:S02]  /*1610*/  IMAD.U32 R7, RZ, RZ, UR5 ;  /* 0x00000005ff077e24 */ /* 0x000fc4000f8e00ff */
[----:B------:R-:W-:Y:S02]  /*1620*/  IMAD.U32 R11, RZ, RZ, UR7 ;  /* 0x00000007ff0b7e24 */ /* 0x000fe4000f8e00ff */
[----:B------:R-:W-:Y:S02]  /*1630*/  IMAD.MOV.U32 R8, RZ, RZ, 0x1e1 ;  /* 0x000001e1ff087424 */ /* 0x000fe400078e00ff */
[----:B------:R-:W-:Y:S02]  /*1640*/  IMAD.MOV.U32 R12, RZ, RZ, 0x1 ;  /* 0x00000001ff0c7424 */ /* 0x000fe400078e00ff */
[----:B0-----:R-:W-:-:S07]  /*1650*/  IMAD.MOV.U32 R13, RZ, RZ, RZ ;  /* 0x000000ffff0d7224 */ /* 0x001fce00078e00ff */
[----:B------:R-:W-:-:S07]  /*1660*/  LEPC R20, `(.L_x_17) ;  /* 0x000000001014794e */ /* 0x000fce0000000000 */
[----:B-1---5:R-:W-:Y:S05]  /*1670*/  CALL.ABS.NOINC R14 ;  /* 0x000000000e007343 */ /* 0x022fea0003c00000 */
.L_x_17:
[----:B------:R-:W-:-:S13]  /*1680*/  ISETP.NE.AND P0, PT, R68, 0x3, PT ;  /* 0x000000034400780c */ /* 0x000fda0003f05270 */
[----:B------:R-:W-:Y:S05]  /*1690*/  @!P0 BRA `(.L_x_18) ;  /* 0x0000000000048947 */ /* 0x000fea0003800000 */
[----:B------:R-:W-:Y:S01]  /*16a0*/  BPT.TRAP 0x1 ;  /* 0x000000040000795c */ /* 0x000fe20000300000 */
.L_x_18:
[----:B------:R-:W0:Y:S01]  /*16b0*/  S2UR UR5, SR_CgaCtaId ;  /* 0x00000000000579c3 */ /* 0x000e220000008800 */
[----:B------:R-:W-:Y:S01]  /*16c0*/  UMOV UR4, 0x400 ;  /* 0x0000040000047882 */ /* 0x000fe20000000000 */
[----:B------:R-:W-:Y:S02]  /*16d0*/  IMAD.U32 R0, RZ, RZ, UR40 ;  /* 0x00000028ff007e24 */ /* 0x000fe4000f8e00ff */
[----:B------:R-:W-:-:S03]  /*16e0*/  IMAD.U32 R3, RZ, RZ, UR42 ;  /* 0x0000002aff037e24 */ /* 0x000fc6000f8e00ff */
[----:B------:R-:W-:Y:S01]  /*16f0*/  SHF.L.U32 R0, R0, 0x1f, RZ ;  /* 0x0000001f00007819 */ /* 0x000fe200000006ff */
[----:B0-----:R-:W-:-:S06]  /*1700*/  ULEA UR4, UR5, UR4, 0x18 ;  /* 0x0000000405047291 */ /* 0x001fcc000f8ec03f */
[----:B------:R-:W-:-:S04]  /*1710*/  IMAD.U32 R6, RZ, RZ, UR4 ;  /* 0x00000004ff067e24 */ /* 0x000fc8000f8e00ff */
[----:B------:R-:W-:-:S04]  /*1720*/  IMAD R3, R3, 0x8, R6 ;  /* 0x0000000803037824 */ /* 0x000fc800078e0206 */
[----:B------:R0:W1:Y:S01]  /*1730*/  SYNCS.PHASECHK.TRANS64.TRYWAIT P1, [R3+URZ], R0 ;  /* 0x00000000030075a7 */ /* 0x000062000802017f */
[----:B------:R-:W-:Y:S05]  /*1740*/  @!P0 BRA `(.L_x_19) ;  /* 0x0000000000048947 */ /* 0x000fea0003800000 */
[----:B------:R-:W-:Y:S01]  /*1750*/  BPT.TRAP 0x1 ;  /* 0x000000040000795c */ /* 0x000fe20000300000 */
.L_x_19:
[----:B------:R-:W-:-:S05]  /*1760*/  IMAD.U32 R4, RZ, RZ, UR44 ;  /* 0x0000002cff047e24 */ /* 0x000fca000f8e00ff */
[----:B------:R-:W-:Y:S01]  /*1770*/  ISETP.GE.AND P2, PT, R4, 0x1, PT ;  /* 0x000000010400780c */ /* 0x000fe20003f46270 */
[----:B-1----:R-:W-:-:S12]  /*1780*/  @P1 BRA `(.L_x_20) ;  /* 0x0000000000081947 */ /* 0x002fd80003800000 */
[----:B------:R-:W1:Y:S02]  /*1790*/  SYNCS.PHASECHK.TRANS64.TRYWAIT P1, [R3+URZ], R0 ;  /* 0x00000000030075a7 */ /* 0x000e64000802017f */
[----:B-1----:R-:W-:Y:S05]  /*17a0*/  @!P1 BRA `(.L_x_21) ;  /* 0x0000004800dc9947 */ /* 0x002fea0003800000 */
.L_x_20:
[----:B------:R-:W-:Y:S05]  /*17b0*/  WARPSYNC.ALL ;  /* 0x0000000000007948 */ /* 0x000fea0003800000 */
[----:B------:R-:W-:Y:S01]  /*17c0*/  R2UR UR4, R6 ;  /* 0x00000000060472ca */ /* 0x000fe200000e0000 */
[----:B------:R-:W-:Y:S01]  /*17d0*/  ULEA UR5, UR42, UR45, 0xb ;  /* 0x0000002d2a057291 */ /* 0x000fe2000f8e583f */
[----:B------:R-:W-:Y:S01]  /*17e0*/  WARPGROUP.ARRIVE ;  /* 0x00000000000079c5 */ /* 0x000fe20000000000 */
[----:B------:R-:W-:Y:S01]  /*17f0*/  UMOV UR9, 0x40000040 ;  /* 0x4000004000097882 */ /* 0x000fe20000000000 */
[----:B------:R-:W-:-:S04]  /*1800*/  UMOV UR11, 0x40000040 ;  /* 0x40000040000b7882 */ /* 0x000fc80000000000 */
[----:B------:R-:W-:-:S05]  /*1810*/  UMOV UR8, UR5 ;  /* 0x0000000500087c82 */ /* 0x000fca0008000000 */
[----:B------:R-:W-:-:S04]  /*1820*/  UIADD3 UR4, UR4, 0x20100, URZ ;  /* 0x0002010004047890 */ /* 0x000fc8000fffe03f */
[----:B------:R-:W-:-:S04]  /*1830*/  USHF.R.U32.HI UR4, URZ, 0x4, UR4 ;  /* 0x000000043f047899 */ /* 0x000fc80008011604 */
[----:B------:R-:W-:-:S04]  /*1840*/  ULOP3.LUT UR4, UR4, 0x3fff, URZ, 0xc0, !UPT ;  /* 0x00003fff04047892 */ /* 0x000fc8000f8ec03f */
[----:B------:R-:W-:-:S04]  /*1850*/  ULOP3.LUT UR4, UR4, 0x10000, URZ, 0xfc, !UPT ;  /* 0x0001000004047892 */ /* 0x000fc8000f8efc3f */
[----:B------:R-:W-:-:S07]  /*1860*/  ULEA UR6, UR42, UR4, 0xa ;  /* 0x000000042a067291 */ /* 0x000fce000f8e503f */
[----:B------:R-:W-:Y:S02]  /*1870*/  UMOV UR10, UR6 ;  /* 0x00000006000a7c82 */ /* 0x000fe40008000000 */
[----:B------:R-:W-:Y:S01]  /*1880*/  HGMMA.64x64x8.F32.TF32 R24, gdesc[UR8], RZ, !UPT, gsb0 ;  /* 0x04e00000081879f0 */ /* 0x000fe2000c0028ff */
[----:B------:R-:W-:Y:S02]  /*1890*/  UIADD3 UR8, UR5, 0x2, URZ ;  /* 0x0000000205087890 */ /* 0x000fe4000fffe03f */
[----:B------:R-:W-:Y:S01]  /*18a0*/  UIADD3 UR10, UR6, 0x2, URZ ;  /* 0x00000002060a7890 */ /* 0x000fe2000fffe03f */
[----:B------:R-:W-:Y:S01]  /*18b0*/  UMOV UR9, 0x40000040 ;  /* 0x4000004000097882 */ /* 0x000fe20000000000 */
[----:B------:R-:W-:Y:S01]  /*18c0*/  UMOV UR11, 0x40000040 ;  /* 0x40000040000b7882 */ /* 0x000fe20000000000 */
[----:B------:R-:W-:Y:S02]  /*18d0*/  WARPGROUP.DEPBAR.LE gsb0, 0x0 ;  /* 0x00008000000079c5 */ /* 0x000fe40000010000 */
[----:B------:R-:W-:-:S06]  /*18e0*/  WARPGROUP.ARRIVE ;  /* 0x00000000000079c5 */ /* 0x000fcc0000000000 */
[----:B------:R-:W-:Y:S01]  /*18f0*/  HGMMA.64x64x8.F32.TF32 R24, gdesc[UR8], R24, gsb0 ;  /* 0x04e00000081879f0 */ /* 0x000fe20008002818 */
        /* <DEDUP_REMOVED lines=41> */
[----:B------:R-:W-:Y:S03]  /*1b90*/  HGMMA.64x64x8.F32.TF32 R24, gdesc[UR8], R24, gsb0 ;  /* 0x04e00000081879f0 */ /* 0x000fe60008002818 */
[----:B------:R-:W-:Y:S02]  /*1ba0*/  WARPGROUP.DEPBAR.LE gsb0, 0x0 ;  /* 0x00008000000079c5 */ /* 0x000fe40000010000 */
[----:B------:R-:W-:Y:S05]  /*1bb0*/  @!P2 BRA `(.L_x_22) ;  /* 0x000000040098a947 */ /* 0x000fea0003800000 */
[----:B------:R-:W-:Y:S01]  /*1bc0*/  UIADD3 UR5, UR42, 0x1, URZ ;  /* 0x000000012a057890 */ /* 0x000fe2000fffe03f */
[----:B01----:R-:W-:Y:S02]  /*1bd0*/  IMAD.U32 R0, RZ, RZ, UR44 ;  /* 0x0000002cff007e24 */ /* 0x003fe4000f8e00ff */
[----:B------:R-:W-:Y:S01]  /*1be0*/  IMAD.U32 R3, RZ, RZ, UR42 ;  /* 0x0000002aff037e24 */ /* 0x000fe2000f8e00ff */
[----:B------:R-:W-:-:S04]  /*1bf0*/  UISETP.NE.AND UP0, UPT, UR5, 0x4, UPT ;  /* 0x000000040500788c */ /* 0x000fc8000bf05270 */
[----:B------:R-:W-:Y:S02]  /*1c00*/  USEL UR6, URZ, 0x1, UP0 ;  /* 0x000000013f067887 */ /* 0x000fe40008000000 */
[----:B------:R-:W-:Y:S02]  /*1c10*/  USEL UR5, UR5, URZ, UP0 ;  /* 0x0000003f05057287 */ /* 0x000fe40008000000 */
[----:B------:R-:W-:-:S06]  /*1c20*/  ULOP3.LUT UR6, UR40, UR6, URZ, 0x3c, !UPT ;  /* 0x0000000628067292 */ /* 0x000fcc000f8e3c3f */
[----:B------:R-:W-:-:S07]  /*1c30*/  IMAD.U32 R7, RZ, RZ, UR6 ;  /* 0x00000006ff077e24 */ /* 0x000fce000f8e00ff */
.L_x_29:
[----:B------:R-:W-:Y:S05]  /*1c40*/  @!P0 BRA `(.L_x_23) ;  /* 0x0000000000048947 */ /* 0x000fea0003800000 */
[----:B------:R-:W-:Y:S01]  /*1c50*/  BPT.TRAP 0x1 ;  /* 0x000000040000795c */ /* 0x000fe20000300000 */
.L_x_23:
[----:B------:R-:W0:Y:S01]  /*1c60*/  S2UR UR7, SR_CgaCtaId ;  /* 0x00000000000779c3 */ /* 0x000e220000008800 */
[----:B------:R-:W-:Y:S01]  /*1c70*/  UMOV UR6, 0x400 ;  /* 0x0000040000067882 */ /* 0x000fe20000000000 */
[----:B------:R-:W-:Y:S01]  /*1c80*/  IMAD.U32 R5, RZ, RZ, UR5 ;  /* 0x00000005ff057e24 */ /* 0x000fe2000f8e00ff */
[----:B------:R-:W-:Y:S01]  /*1c90*/  SHF.L.U32 R4, R7, 0x1f, RZ ;  /* 0x0000001f07047819 */ /* 0x000fe200000006ff */
[----:B0-----:R-:W-:-:S06]  /*1ca0*/  ULEA UR6, UR7, UR6, 0x18 ;  /* 0x0000000607067291 */ /* 0x001fcc000f8ec03f */
[----:B------:R-:W-:-:S04]  /*1cb0*/  IMAD.U32 R6, RZ, RZ, UR6 ;  /* 0x00000006ff067e24 */ /* 0x000fc8000f8e00ff */
[----:B------:R-:W-:-:S04]  /*1cc0*/  IMAD R5, R5, 0x8, R6 ;  /* 0x0000000805057824 */ /* 0x000fc800078e0206 */
[----:B------:R0:W1:Y:S01]  /*1cd0*/  SYNCS.PHASECHK.TRANS64.TRYWAIT P1, [R5+URZ], R4 ;  /* 0x00000004050075a7 */ /* 0x000062000802017f */
[----:B------:R-:W-:Y:S05]  /*1ce0*/  @!P0 BRA `(.L_x_24) ;  /* 0x0000000000048947 */ /* 0x000fea0003800000 */
[----:B------:R-:W-:Y:S01]  /*1cf0*/  BPT.TRAP 0x1 ;  /* 0x000000040000795c */ /* 0x000fe20000300000 */
.L_x_24:
[----:B-1----:R-:W-:Y:S05]  /*1d00*/  @P1 BRA `(.L_x_25) ;  /* 0x0000000000081947 */ /* 0x002fea0003800000 */
[----:B------:R-:W1:Y:S02]  /*1d10*/  SYNCS.PHASECHK.TRANS64.TRYWAIT P1, [R5+URZ], R4 ;  /* 0x00000004050075a7 */ /* 0x000e64000802017f */
[----:B-1----:R-:W-:Y:S05]  /*1d20*/  @!P1 BRA `(.L_x_26) ;  /* 0x0000004400909947 */ /* 0x002fea0003800000 */
.L_x_25:
[----:B------:R-:W-:Y:S01]  /*1d30*/  ULEA UR6, UR5, UR45, 0xb ;  /* 0x0000002d05067291 */ /* 0x000fe2000f8e583f */
[----:B------:R-:W-:Y:S01]  /*1d40*/  WARPGROUP.ARRIVE ;  /* 0x00000000000079c5 */ /* 0x000fe20000000000 */
[----:B------:R-:W-:Y:S01]  /*1d50*/  ULEA UR7, UR5, UR4, 0xa ;  /* 0x0000000405077291 */ /* 0x000fe2000f8e503f */
[----:B------:R-:W-:Y:S01]  /*1d60*/  UMOV UR9, 0x40000040 ;  /* 0x4000004000097882 */ /* 0x000fe20000000000 */
[----:B------:R-:W-:-:S03]  /*1d70*/  UMOV UR11, 0x40000040 ;  /* 0x40000040000b7882 */ /* 0x000fc60000000000 */
[----:B------:R-:W-:Y:S02]  /*1d80*/  UMOV UR8, UR6 ;  /* 0x0000000600087c82 */ /* 0x000fe40008000000 */
[----:B------:R-:W-:Y:S02]  /*1d90*/  UMOV UR10, UR7 ;  /* 0x00000007000a7c82 */ /* 0x000fe40008000000 */
[----:B------:R-:W-:Y:S01]  /*1da0*/  HGMMA.64x64x8.F32.TF32 R24, gdesc[UR8], R24, gsb0 ;  /* 0x04e00000081879f0 */ /* 0x000fe20008002818 */
[----:B------:R-:W-:Y:S02]  /*1db0*/  UIADD3 UR8, UR6, 0x2, URZ ;  /* 0x0000000206087890 */ /* 0x000fe4000fffe03f */
[----:B------:R-:W-:Y:S01]  /*1dc0*/  UIADD3 UR10, UR7, 0x2, URZ ;  /* 0x00000002070a7890 */ /* 0x000fe2000fffe03f */
[----:B------:R-:W-:Y:S01]  /*1dd0*/  UMOV UR9, 0x40000040 ;  /* 0x4000004000097882 */ /* 0x000fe20000000000 */
[----:B------:R-:W-:Y:S01]  /*1de0*/  UMOV UR11, 0x40000040 ;  /* 0x40000040000b7882 */ /* 0x000fe20000000000 */
[----:B------:R-:W-:-:S02]  /*1df0*/  WARPGROUP.DEPBAR.LE gsb0, 0x0 ;  /* 0x00008000000079c5 */ /* 0x000fc40000010000 */
        /* <DEDUP_REMOVED lines=46> */
[----:B------:R-:W-:Y:S01]  /*20e0*/  BPT.TRAP 0x1 ;  /* 0x000000040000795c */ /* 0x000fe20000300000 */
.L_x_27:
[----:B------:R-:W-:-:S13]  /*20f0*/  ISETP.NE.AND P1, PT, R22, RZ, PT ;  /* 0x000000ff1600720c */ /* 0x000fda0003f25270 */
[----:B01----:R-:W-:-:S04]  /*2100*/  @P1 IMAD R4, R3, 0x8, R6 ;  /* 0x0000000803041824 */ /* 0x003fc800078e0206 */
[----:B------:R-:W-:-:S05]  /*2110*/  @P1 VIADD R4, R4, 0x20 ;  /* 0x0000002004041836 */ /* 0x000fca0000000000 */
[----:B------:R-:W-:-:S04]  /*2120*/  @P1 PRMT R4, R19, 0x654, R4 ;  /* 0x0000065413041816 */ /* 0x000fc80000000004 */
[----:B------:R0:W-:Y:S01]  /*2130*/  @P1 SYNCS.ARRIVE.TRANS64.RED.A1T0 RZ, [R4+URZ], RZ ;  /* 0x000000ff04ff19a7 */ /* 0x0001e2000810043f */
[----:B------:R-:W-:-:S13]  /*2140*/  ISETP.GT.U32.AND P1, PT, R18, 0x1, PT ;  /* 0x000000011200780c */ /* 0x000fda0003f24070 */
[----:B0-----:R-:W-:Y:S05]  /*2150*/  @P1 BRA `(.L_x_28) ;  /* 0x0000000000041947 */ /* 0x001fea0003800000 */
[----:B------:R-:W-:Y:S01]  /*2160*/  BPT.TRAP 0x1 ;  /* 0x000000040000795c */ /* 0x000fe20000300000 */
.L_x_28:
[----:B------:R-:W-:Y:S01]  /*2170*/  UIADD3 UR5, UR5, 0x1, URZ ;  /* 0x0000000105057890 */ /* 0x000fe2000fffe03f */
[C---:B------:R-:W-:Y:S01]  /*2180*/  ISETP.GT.AND P2, PT, R0.reuse, 0x1, PT ;  /* 0x000000010000780c */ /* 0x040fe20003f44270 */
[----:B------:R-:W-:Y:S02]  /*2190*/  VIADD R3, R3, 0x1 ;  /* 0x0000000103037836 */ /* 0x000fe40000000000 */
[----:B------:R-:W-:Y:S01]  /*21a0*/  UISETP.NE.AND UP0, UPT, UR5, 0x4, UPT ;  /* 0x000000040500788c */ /* 0x000fe2000bf05270 */
[----:B------:R-:W-:Y:S02]  /*21b0*/  VIADD R0, R0, 0xffffffff ;  /* 0xffffffff00007836 */ /* 0x000fe40000000000 */
[C---:B------:R-:W-:Y:S01]  /*21c0*/  ISETP.NE.AND P1, PT, R3.reuse, 0x4, PT ;  /* 0x000000040300780c */ /* 0x040fe20003f25270 */
[----:B------:R-:W-:Y:S02]  /*21d0*/  USEL UR6, URZ, 0x1, UP0 ;  /* 0x000000013f067887 */ /* 0x000fe40008000000 */
[----:B------:R-:W-:Y:S01]  /*21e0*/  USEL UR5, UR5, URZ, UP0 ;  /* 0x0000003f05057287 */ /* 0x000fe20008000000 */
[----:B------:R-:W-:-:S03]  /*21f0*/  SEL R3, R3, RZ, P1 ;  /* 0x000000ff03037207 */ /* 0x000fc60000800000 */
[----:B------:R-:W-:Y:S01]  /*2200*/  LOP3.LUT R7, R7, UR6, RZ, 0x3c, !PT ;  /* 0x0000000607077c12 */ /* 0x000fe2000f8e3cff */
[----:B------:R-:W-:Y:S07]  /*2210*/  @P2 BRA `(.L_x_29) ;  /* 0xfffffff800882947 */ /* 0x000fee000383ffff */
.L_x_22:
[----:B01----:R-:W0:Y:S02]  /*2220*/  LDC R0, c[0x0][0x28c] ;  /* 0x0000a300ff007b82 */ /* 0x003e240000000800 */
[----:B0-----:R-:W-:-:S13]  /*2230*/  ISETP.GE.AND P1, PT, R0, 0x1, PT ;  /* 0x000000010000780c */ /* 0x001fda0003f26270 */
[----:B------:R-:W-:Y:S05]  /*2240*/  @!P1 BRA `(.L_x_30) ;  /* 0x0000000000389947 */ /* 0x000fea0003800000 */
[----:B------:R-:W-:Y:S05]  /*2250*/  @!P0 BRA `(.L_x_31) ;  /* 0x0000000000048947 */ /* 0x000fea0003800000 */
[----:B------:R-:W-:Y:S01]  /*2260*/  BPT.TRAP 0x1 ;  /* 0x000000040000795c */ /* 0x000fe20000300000 */
.L_x_31:
[----:B------:R-:W-:-:S13]  /*2270*/  ISETP.NE.AND P0, PT, R22, RZ, PT ;  /* 0x000000ff1600720c */ /* 0x000fda0003f05270 */
[----:B------:R-:W-:-:S05]  /*2280*/  VOTEU.ANY UP0, P0 ;  /* 0x00000000003f7886 */ /* 0x000fca0000000100 */
[----:B------:R-:W-:-:S06]  /*2290*/  @UP0 UIADD3 UR4, UR44, UR42, URZ ;  /* 0x0000002a2c040290 */ /* 0x000fcc000fffe03f */
[----:B------:R-:W-:-:S04]  /*22a0*/  IMAD.U32 R0, RZ, RZ, UR4 ;  /* 0x00000004ff007e24 */ /* 0x000fc8000f8e00ff */
[----:B------:R-:W-:-:S05]  /*22b0*/  @P0 IMAD.SHL.U32 R0, R0, 0x8, RZ ;  /* 0x0000000800000824 */ /* 0x000fca00078e00ff */
[----:B------:R-:W-:-:S04]  /*22c0*/  @P0 LOP3.LUT R0, R0, 0x18, RZ, 0xc0, !PT ;  /* 0x0000001800000812 */ /* 0x000fc800078ec0ff */
[----:B------:R-:W-:-:S04]  /*22d0*/  @P0 IADD3 R0, R6, 0x20, R0 ;  /* 0x0000002006000810 */ /* 0x000fc80007ffe000 */
[----:B------:R-:W-:-:S04]  /*22e0*/  @P0 PRMT R0, R19, 0x654, R0 ;  /* 0x0000065413000816 */ /* 0x000fc80000000000 */
[----:B------:R0:W-:Y:S01]  /*22f0*/  @P0 SYNCS.ARRIVE.TRANS64.RED.A1T0 RZ, [R0+URZ], RZ ;  /* 0x000000ff00ff09a7 */ /* 0x0001e2000810043f */
[----:B------:R-:W-:-:S13]  /*2300*/  ISETP.GT.U32.AND P0, PT, R18, 0x1, PT ;  /* 0x000000011200780c */ /* 0x000fda0003f04070 */
[----:B0-----:R-:W-:Y:S05]  /*2310*/  @P0 BRA `(.L_x_30) ;  /* 0x0000000000040947 */ /* 0x001fea0003800000 */
[----:B------:R-:W-:Y:S01]  /*2320*/  BPT.TRAP 0x1 ;  /* 0x000000040000795c */ /* 0x000fe20000300000 */
.L_x_30:
[----:B------:R-:W-:Y:S01]  /*2330*/  IMAD.SHL.U32 R6, R70, 0x40, RZ ;  /* 0x0000004046067824 */ /* 0x000fe200078e00ff */
[----:B------:R-:W-:Y:S01]  /*2340*/  ULDC UR6, c[0x0][0x288] ;  /* 0x0000a20000067ab9 */ /* 0x000fe20000000800 */
[----:B------:R-:W-:Y:S01]  /*2350*/  SHF.R.S32.HI R9, RZ, 0x1f, R69 ;  /* 0x0000001fff097819 */ /* 0x000fe20000011445 */
[C---:B------:R-:W-:Y:S01]  /*2360*/  IMAD.SHL.U32 R8, R71.reuse, 0x80, RZ ;  /* 0x0000008047087824 */ /* 0x040fe200078e00ff */
[----:B------:R-:W-:Y:S01]  /*2370*/  ULDC.64 UR4, c[0x0][0x5d0] ;  /* 0x0001740000047ab9 */ /* 0x000fe20000000a00 */
[C---:B------:R-:W-:Y:S01]  /*2380*/  LOP3.LUT R10, R6.reuse, 0x6, R63, 0xf8, !PT ;  /* 0x00000006060a7812 */ /* 0x040fe200078ef83f */
[----:B------:R-:W-:Y:S01]  /*2390*/  IMAD.WIDE R70, R71, 0x80, R56 ;  /* 0x0000008047467825 */ /* 0x000fe200078e0238 */
[----:B------:R-:W-:Y:S01]  /*23a0*/  ISETP.GE.AND P0, PT, R6, UR6, PT ;  /* 0x0000000606007c0c */ /* 0x000fe2000bf06270 */
[----:B------:R-:W-:Y:S01]  /*23b0*/  ULDC UR6, c[0x0][0x284] ;  /* 0x0000a10000067ab9 */ /* 0x000fe20000000800 */
[----:B------:R-:W-:Y:S01]  /*23c0*/  SHF.R.S32.HI R11, RZ, 0x1f, R10 ;  /* 0x0000001fff0b7819 */ /* 0x000fe2000001140a */
[----:B------:R-:W-:Y:S01]  /*23d0*/  IMAD R0, R9, UR4, RZ ;  /* 0x0000000409007c24 */ /* 0x000fe2000f8e02ff */
[----:B------:R-:W-:-:S03]  /*23e0*/  ISETP.GE.OR P0, PT, R8, UR6, P0 ;  /* 0x0000000608007c0c */ /* 0x000fc60008706670 */
[C---:B------:R-:W-:Y:S02]  /*23f0*/  IMAD R3, R69.reuse, UR5, R0 ;  /* 0x0000000545037c24 */ /* 0x040fe4000f8e0200 */
[----:B------:R-:W-:Y:S01]  /*2400*/  IMAD.WIDE.U32 R4, R69, UR4, R10 ;  /* 0x0000000445047c25 */ /* 0x000fe2000f8e000a */
[----:B------:R-:W-:-:S03]  /*2410*/  ULDC.64 UR4, c[0x0][0x5c8] ;  /* 0x0001720000047ab9 */ /* 0x000fc60000000a00 */
[----:B------:R-:W-:Y:S02]  /*2420*/  IMAD R7, R71, UR4, RZ ;  /* 0x0000000447077c24 */ /* 0x000fe4000f8e02ff */
[----:B------:R-:W-:Y:S02]  /*2430*/  IMAD.IADD R5, R5, 0x1, R3 ;  /* 0x0000000105057824 */ /* 0x000fe400078e0203 */
[C---:B------:R-:W-:Y:S02]  /*2440*/  IMAD R7, R70.reuse, UR5, R7 ;  /* 0x0000000546077c24 */ /* 0x040fe4000f8e0207 */
[----:B------:R-:W-:-:S04]  /*2450*/  IMAD.WIDE.U32 R72, R70, UR4, R4 ;  /* 0x0000000446487c25 */ /* 0x000fc8000f8e0004 */
[----:B------:R-:W-:Y:S01]  /*2460*/  IMAD.MOV.U32 R0, RZ, RZ, -0x1 ;  /* 0xffffffffff007424 */ /* 0x000fe200078e00ff */
[----:B------:R-:W-:Y:S06]  /*2470*/  @P0 BRA `(.L_x_32) ;  /* 0x0000002000780947 */ /* 0x000fec0003800000 */
[----:B-----5:R-:W-:Y:S01]  /*2480*/  FSETP.NEU.AND P1, PT, R58, RZ, PT ;  /* 0x000000ff3a00720b */ /* 0x020fe20003f2d000 */
[----:B------:R-:W-:Y:S01]  /*2490*/  IMAD.IADD R6, R62, 0x1, -R6 ;  /* 0x000000013e067824 */ /* 0x000fe200078e0a06 */
[----:B------:R-:W-:Y:S01]  /*24a0*/  BSSY B0, `(.L_x_32) ;  /* 0x000021b000007945 */ /* 0x000fe20003800000 */
[----:B------:R-:W-:Y:S02]  /*24b0*/  IMAD.IADD R3, R67, 0x1, -R8 ;  /* 0x0000000143037824 */ /* 0x000fe400078e0a08 */
[----:B------:R-:W-:Y:S01]  /*24c0*/  IMAD.IADD R83, R73, 0x1, R7 ;  /* 0x0000000149537824 */ /* 0x000fe200078e0207 */
[----:B------:R-:W-:-:S04]  /*24d0*/  ISETP.GT.AND P0, PT, R6, RZ, PT ;  /* 0x000000ff0600720c */ /* 0x000fc80003f04270 */
[----:B------:R-:W-:-:S03]  /*24e0*/  ISETP.GT.AND P2, PT, R3, RZ, P0 ;  /* 0x000000ff0300720c */ /* 0x000fc60000744270 */
[----:B------:R-:W-:Y:S10]  /*24f0*/  @!P1 BRA `(.L_x_33) ;  /* 0x0000001400dc9947 */ /* 0x000ff40003800000 */
[----:B------:R-:W0:Y:S01]  /*2500*/  LDC.64 R76, c[0x0][0x5b8] ;  /* 0x00016e00ff4c7b82 */ /* 0x000e220000000a00 */
[----:B------:R-:W-:-:S07]  /*2510*/  ULDC.64 UR4, c[0x0][0x5c0] ;  /* 0x0001700000047ab9 */ /* 0x000fce0000000a00 */
[----:B------:R-:W1:Y:S08]  /*2520*/  LDC.64 R78, c[0x0][0x5b0] ;  /* 0x00016c00ff4e7b82 */ /* 0x000e700000000a00 */
[----:B------:R-:W2:Y:S01]  /*2530*/  LDC.64 R80, c[0x0][0x5a8] ;  /* 0x00016a00ff507b82 */ /* 0x000ea20000000a00 */
[-C--:B0-----:R-:W-:Y:S02]  /*2540*/  IMAD R4, R9, R76.reuse, RZ ;  /* 0x0000004c09047224 */ /* 0x081fe400078e02ff */
[----:B------:R-:W-:-:S04]  /*2550*/  IMAD.WIDE.U32 R74, R69, R76, R10 ;  /* 0x0000004c454a7225 */ /* 0x000fc800078e000a */
[----:B------:R-:W-:Y:S02]  /*2560*/  IMAD R73, R69, R77, R4 ;  /* 0x0000004d45497224 */ /* 0x000fe400078e0204 */
[-C--:B-1----:R-:W-:Y:S02]  /*2570*/  IMAD R4, R71, R78.reuse, RZ ;  /* 0x0000004e47047224 */ /* 0x082fe400078e02ff */
[----:B------:R-:W-:Y:S02]  /*2580*/  IMAD.IADD R13, R75, 0x1, R73 ;  /* 0x000000014b0d7824 */ /* 0x000fe400078e0249 */
[----:B------:R-:W-:Y:S02]  /*2590*/  IMAD.MOV.U32 R12, RZ, RZ, R74 ;  /* 0x000000ffff0c7224 */ /* 0x000fe400078e004a */
[C---:B------:R-:W-:Y:S02]  /*25a0*/  IMAD R71, R70.reuse, R79, R4 ;  /* 0x0000004f46477224 */ /* 0x040fe400078e0204 */
[----:B------:R-:W-:-:S04]  /*25b0*/  IMAD.WIDE.U32 R4, R70, R78, R12 ;  /* 0x0000004e46047225 */ /* 0x000fc800078e000c */
[----:B------:R-:W-:Y:S01]  /*25c0*/  IMAD.IADD R5, R5, 0x1, R71 ;  /* 0x0000000105057824 */ /* 0x000fe200078e0247 */
[----:B--2---:R-:W-:-:S04]  /*25d0*/  LEA R14, P1, R4, R80, 0x2 ;  /* 0x00000050040e7211 */ /* 0x004fc800078210ff */
[----:B------:R-:W-:-:S05]  /*25e0*/  LEA.HI.X R15, R4, R81, R5, 0x2, P1 ;  /* 0x00000051040f7211 */ /* 0x000fca00008f1405 */
[----:B------:R0:W2:Y:S01]  /*25f0*/  @P2 LDG.E.LTC128B R7, desc[UR36][R14.64] ;  /* 0x000000240e072981 */ /* 0x0000a2000c1e1920 */
[----:B------:R-:W-:Y:S01]  /*2600*/  LEA R8, P3, R72, UR4, 0x2 ;  /* 0x0000000448087c11 */ /* 0x000fe2000f8610ff */
[----:B------:R-:W-:Y:S01]  /*2610*/  IMAD.WIDE.U32 R4, R70, R78, R10 ;  /* 0x0000004e46047225 */ /* 0x000fe200078e000a */
[----:B------:R-:W-:Y:S01]  /*2620*/  ISETP.GT.AND P1, PT, R6, 0x1, PT ;  /* 0x000000010600780c */ /* 0x000fe20003f24270 */
[----:B------:R-:W-:Y:S02]  /*2630*/  BSSY B1, `(.L_x_34) ;  /* 0x0000012000017945 */ /* 0x000fe40003800000 */
[----:B------:R-:W-:Y:S02]  /*2640*/  IMAD.IADD R5, R71, 0x1, R5 ;  /* 0x0000000147057824 */ /* 0x000fe400078e0205 */
[----:B------:R-:W-:Y:S01]  /*2650*/  IMAD.WIDE.U32 R20, R69, R76, R4 ;  /* 0x0000004c45147225 */ /* 0x000fe200078e0004 */
[----:B0-----:R-:W-:-:S03]  /*2660*/  SHF.L.U64.HI R15, R78, 0x3, R79 ;  /* 0x000000034e0f7819 */ /* 0x001fc6000001024f */
[----:B------:R-:W-:Y:S01]  /*2670*/  IMAD.IADD R5, R73, 0x1, R21 ;  /* 0x0000000149057824 */ /* 0x000fe200078e0215 */
[----:B------:R-:W-:Y:S01]  /*2680*/  LEA R4, P4, R20, R80, 0x2 ;  /* 0x0000005014047211 */ /* 0x000fe200078810ff */
[----:B------:R-:W-:-:S03]  /*2690*/  IMAD.SHL.U32 R14, R78, 0x8, RZ ;  /* 0x000000084e0e7824 */ /* 0x000fc600078e00ff */
[----:B------:R-:W-:Y:S01]  /*26a0*/  LEA.HI.X R5, R20, R81, R5, 0x2, P4 ;  /* 0x0000005114057211 */ /* 0x000fe200020f1405 */
[----:B------:R-:W-:Y:S01]  /*26b0*/  IMAD.WIDE.U32 R20, R70, R78, R14 ;  /* 0x0000004e46147225 */ /* 0x000fe200078e000e */
[----:B--2---:R-:W-:-:S05]  /*26c0*/  LOP3.LUT R9, R7, 0xffffe000, RZ, 0xc0, !PT ;  /* 0xffffe00007097812 */ /* 0x004fca00078ec0ff */
[----:B------:R-:W-:-:S04]  /*26d0*/  FMUL R9, R9, R58 ;  /* 0x0000003a09097220 */ /* 0x000fc80000400000 */
[----:B------:R-:W-:Y:S01]  /*26e0*/  FFMA R77, R24, R23, R9 ;  /* 0x00000017184d7223 */ /* 0x000fe20000000009 */
[----:B------:R-:W-:Y:S02]  /*26f0*/  LEA.HI.X R9, R72, UR5, R83, 0x2, P3 ;  /* 0x0000000548097c11 */ /* 0x000fe400098f1453 */
[----:B------:R-:W-:Y:S02]  /*2700*/  ISETP.GT.AND P3, PT, R3, RZ, P1 ;  /* 0x000000ff0300720c */ /* 0x000fe40000f64270 */
[----:B------:R-:W-:-:S05]  /*2710*/  F2FP.TF32.F32.PACK_B R77, R77 ;  /* 0x0000004dff4d723e */ /* 0x000fca00024050ff */
[----:B------:R0:W-:Y:S06]  /*2720*/  @P2 STG.E desc[UR36][R8.64], R77 ;  /* 0x0000004d08002986 */ /* 0x0001ec000c101924 */
[----:B------:R-:W-:Y:S05]  /*2730*/  @!P3 BRA `(.L_x_35) ;  /* 0x000000000004b947 */ /* 0x000fea0003800000 */
[----:B------:R1:W5:Y:S02]  /*2740*/  LDG.E.LTC128B R7, desc[UR36][R4.64+0x4] ;  /* 0x0000042404077981 */ /* 0x000364000c1e1920 */
.L_x_35:
[----:B------:R-:W-:Y:S05]  /*2750*/  BSYNC B1 ;  /* 0x0000000000017941 */ /* 0x000fea0003800000 */
.L_x_34:
[----:B-----5:R-:W-:Y:S01]  /*2760*/  LOP3.LUT R15, R7, 0xffffe000, RZ, 0xc0, !PT ;  /* 0xffffe000070f7812 */ /* 0x020fe200078ec0ff */
[----:B------:R-:W-:Y:S01]  /*2770*/  IMAD.IADD R71, R71, 0x1, R21 ;  /* 0x0000000147477824 */ /* 0x000fe200078e0215 */
[----:B------:R-:W-:Y:S01]  /*2780*/  IADD3 R74, P2, R74, R20, RZ ;  /* 0x000000144a4a7210 */ /* 0x000fe20007f5e0ff */
[----:B------:R-:W-:Y:S01]  /*2790*/  IMAD.MOV.U32 R24, RZ, RZ, R7 ;  /* 0x000000ffff187224 */ /* 0x000fe200078e0007 */
[----:B------:R-:W-:Y:S01]  /*27a0*/  ISETP.GT.AND P0, PT, R3, 0x8, P0 ;  /* 0x000000080300780c */ /* 0x000fe20000704270 */
[----:B------:R-:W-:Y:S02]  /*27b0*/  FMUL R12, R15, R58 ;  /* 0x0000003a0f0c7220 */ /* 0x000fe40000400000 */
[----:B------:R-:W-:Y:S01]  /*27c0*/  IMAD.X R13, R71, 0x1, R13, P2 ;  /* 0x00000001470d7824 */ /* 0x000fe200010e060d */
[----:B------:R-:W-:Y:S01]  /*27d0*/  LEA R14, P2, R74, R80, 0x2 ;  /* 0x000000504a0e7211 */ /* 0x000fe200078410ff */
[----:B------:R-:W-:-:S03]  /*27e0*/  FFMA R25, R25, R23, R12 ;  /* 0x0000001719197223 */ /* 0x000fc6000000000c */
[----:B------:R-:W-:Y:S02]  /*27f0*/  LEA.HI.X R15, R74, R81, R13, 0x2, P2 ;  /* 0x000000514a0f7211 */ /* 0x000fe400010f140d */
[----:B------:R-:W-:-:S05]  /*2800*/  F2FP.TF32.F32.PACK_B R25, R25 ;  /* 0x00000019ff19723e */ /* 0x000fca00024050ff */
[----:B------:R2:W-:Y:S04]  /*2810*/  @P3 STG.E desc[UR36][R8.64+0x4], R25 ;  /* 0x0000041908003986 */ /* 0x0005e8000c101924 */
[----:B------:R-:W3:Y:S01]  /*2820*/  @P0 LDG.E.LTC128B R24, desc[UR36][R14.64] ;  /* 0x000000240e180981 */ /* 0x000ee2000c1e1920 */
[----:B------:R-:W-:Y:S01]  /*2830*/  IADD3 R20, P2, R10, R20, RZ ;  /* 0x000000140a147210 */ /* 0x000fe20007f5e0ff */
[----:B------:R-:W-:Y:S01]  /*2840*/  BSSY B1, `(.L_x_36) ;  /* 0x0000011000017945 */ /* 0x000fe20003800000 */
[----:B------:R-:W-:-:S03]  /*2850*/  ISETP.GT.AND P1, PT, R3, 0x8, P1 ;  /* 0x000000080300780c */ /* 0x000fc60000f24270 */
[----:B------:R-:W-:Y:S01]  /*2860*/  IMAD.X R21, R11, 0x1, R71, P2 ;  /* 0x000000010b157824 */ /* 0x000fe200010e0647 */
[C---:B------:R-:W-:Y:S02]  /*2870*/  SHF.L.U64.HI R11, R59.reuse, 0x2, R60 ;  /* 0x000000023b0b7819 */ /* 0x040fe4000001023c */
[----:B------:R-:W-:Y:S01]  /*2880*/  LEA R12, P2, R59, R8, 0x2 ;  /* 0x000000083b0c7211 */ /* 0x000fe200078410ff */
[----:B------:R-:W-:-:S04]  /*2890*/  IMAD.WIDE.U32 R20, R69, R76, R20 ;  /* 0x0000004c45147225 */ /* 0x000fc800078e0014 */
[----:B------:R-:W-:Y:S01]  /*28a0*/  IMAD.X R13, R11, 0x1, R9, P2 ;  /* 0x000000010b0d7824 */ /* 0x000fe200010e0609 */
[----:B------:R-:W-:Y:S02]  /*28b0*/  LEA R10, P3, R20, R80, 0x2 ;  /* 0x00000050140a7211 */ /* 0x000fe400078610ff */
[----:B---3--:R-:W-:-:S05]  /*28c0*/  LOP3.LUT R7, R24, 0xffffe000, RZ, 0xc0, !PT ;  /* 0xffffe00018077812 */ /* 0x008fca00078ec0ff */
[----:B------:R-:W-:-:S04]  /*28d0*/  FMUL R7, R7, R58 ;  /* 0x0000003a07077220 */ /* 0x000fc80000400000 */
[----:B------:R-:W-:Y:S01]  /*28e0*/  FFMA R69, R26, R23, R7 ;  /* 0x000000171a457223 */ /* 0x000fe20000000007 */
[----:B------:R-:W-:-:S04]  /*28f0*/  IMAD.IADD R7, R73, 0x1, R21 ;  /* 0x0000000149077824 */ /* 0x000fc800078e0215 */
[----:B------:R-:W-:Y:S02]  /*2900*/  F2FP.TF32.F32.PACK_B R69, R69 ;  /* 0x00000045ff45723e */ /* 0x000fe400024050ff */
[----:B------:R-:W-:-:S03]  /*2910*/  LEA.HI.X R11, R20, R81, R7, 0x2, P3 ;  /* 0x00000051140b7211 */ /* 0x000fc600018f1407 */
[----:B------:R2:W-:Y:S01]  /*2920*/  @P0 STG.E desc[UR36][R12.64], R69 ;  /* 0x000000450c000986 */ /* 0x0005e2000c101924 */
[----:B------:R-:W-:Y:S05]  /*2930*/  @!P1 BRA `(.L_x_37) ;  /* 0x0000000000049947 */ /* 0x000fea0003800000 */
[----:B------:R3:W5:Y:S02]  /*2940*/  LDG.E.LTC128B R24, desc[UR36][R10.64+0x4] ;  /* 0x000004240a187981 */ /* 0x000764000c1e1920 */
.L_x_37:
[----:B------:R-:W-:Y:S05]  /*2950*/  BSYNC B1 ;  /* 0x0000000000017941 */ /* 0x000fea0003800000 */
.L_x_36:
[----:B-----5:R-:W-:Y:S01]  /*2960*/  LOP3.LUT R7, R24, 0xffffe000, RZ, 0xc0, !PT ;  /* 0xffffe00018077812 */ /* 0x020fe200078ec0ff */
[----:B------:R-:W-:Y:S01]  /*2970*/  BSSY B1, `(.L_x_38) ;  /* 0x0000009000017945 */ /* 0x000fe20003800000 */
[----:B------:R-:W-:-:S03]  /*2980*/  ISETP.GT.AND P0, PT, R6, 0x8, PT ;  /* 0x000000080600780c */ /* 0x000fc60003f04270 */
[----:B------:R-:W-:Y:S01]  /*2990*/  FMUL R14, R7, R58 ;  /* 0x0000003a070e7220 */ /* 0x000fe20000400000 */
[----:B------:R-:W-:-:S03]  /*29a0*/  ISETP.GT.AND P2, PT, R3, RZ, P0 ;  /* 0x000000ff0300720c */ /* 0x000fc60000744270 */
[----:B------:R-:W-:-:S05]  /*29b0*/  FFMA R27, R27, R23, R14 ;  /* 0x000000171b1b7223 */ /* 0x000fca000000000e */
[----:B------:R-:W-:-:S05]  /*29c0*/  F2FP.TF32.F32.PACK_B R27, R27 ;  /* 0x0000001bff1b723e */ /* 0x000fca00024050ff */
[----:B------:R4:W-:Y:S01]  /*29d0*/  @P1 STG.E desc[UR36][R12.64+0x4], R27 ;  /* 0x0000041b0c001986 */ /* 0x0009e2000c101924 */
[----:B------:R-:W-:Y:S05]  /*29e0*/  @!P2 BRA `(.L_x_39) ;  /* 0x000000000004a947 */ /* 0x000fea0003800000 */
[----:B------:R0:W5:Y:S02]  /*29f0*/  LDG.E.LTC128B R24, desc[UR36][R4.64+0x20] ;  /* 0x0000202404187981 */ /* 0x000164000c1e1920 */
.L_x_39:
[----:B------:R-:W-:Y:S05]  /*2a00*/  BSYNC B1 ;  /* 0x0000000000017941 */ /* 0x000fea0003800000 */
.L_x_38:
        /* <DEDUP_REMOVED lines=10> */
.L_x_41:
[----:B------:R-:W-:Y:S05]  /*2ab0*/  BSYNC B1 ;  /* 0x0000000000017941 */ /* 0x000fea0003800000 */
.L_x_40:
[----:B0----5:R-:W-:Y:S01]  /*2ac0*/  LOP3.LUT R7, R24, 0xffffe000, RZ, 0xc0, !PT ;  /* 0xffffe00018077812 */ /* 0x021fe200078ec0ff */
[----:B------:R-:W-:Y:S01]  /*2ad0*/  BSSY B1, `(.L_x_42) ;  /* 0x0000008000017945 */ /* 0x000fe20003800000 */
[----:B------:R-:W-:-:S03]  /*2ae0*/  ISETP.GT.AND P0, PT, R3, 0x8, P0 ;  /* 0x000000080300780c */ /* 0x000fc60000704270 */
[----:B------:R-:W-:-:S04]  /*2af0*/  FMUL R14, R7, R58 ;  /* 0x0000003a070e7220 */ /* 0x000fc80000400000 */
[----:B------:R-:W-:-:S05]  /*2b00*/  FFMA R29, R29, R23, R14 ;  /* 0x000000171d1d7223 */ /* 0x000fca000000000e */
[----:B------:R-:W-:-:S05]  /*2b10*/  F2FP.TF32.F32.PACK_B R29, R29 ;  /* 0x0000001dff1d723e */ /* 0x000fca00024050ff */
[----:B------:R0:W-:Y:S01]  /*2b20*/  @P3 STG.E desc[UR36][R8.64+0x24], R29 ;  /* 0x0000241d08003986 */ /* 0x0001e2000c101924 */
[----:B------:R-:W-:Y:S05]  /*2b30*/  @!P0 BRA `(.L_x_43) ;  /* 0x0000000000048947 */ /* 0x000fea0003800000 */
[----:B------:R0:W5:Y:S02]  /*2b40*/  LDG.E.LTC128B R24, desc[UR36][R10.64+0x20] ;  /* 0x000020240a187981 */ /* 0x000164000c1e1920 */
.L_x_43:
[----:B------:R-:W-:Y:S05]  /*2b50*/  BSYNC B1 ;  /* 0x0000000000017941 */ /* 0x000fea0003800000 */
.L_x_42:
[----:B-----5:R-:W-:Y:S01]  /*2b60*/  LOP3.LUT R7, R24, 0xffffe000, RZ, 0xc0, !PT ;  /* 0xffffe00018077812 */ /* 0x020fe200078ec0ff */
        /* <DEDUP_REMOVED lines=8> */
.L_x_45:
[----:B------:R-:W-:Y:S05]  /*2bf0*/  BSYNC B1 ;  /* 0x0000000000017941 */ /* 0x000fea0003800000 */
.L_x_44:
[----:B0----5:R-:W-:Y:S01]  /*2c00*/  LOP3.LUT R7, R24, 0xffffe000, RZ, 0xc0, !PT ;  /* 0xffffe00018077812 */ /* 0x021fe200078ec0ff */
        /* <DEDUP_REMOVED lines=9> */
.L_x_47:
[----:B------:R-:W-:Y:S05]  /*2ca0*/  BSYNC B1 ;  /* 0x0000000000017941 */ /* 0x000fea0003800000 */
.L_x_46:
        /* <DEDUP_REMOVED lines=10> */
.L_x_49:
[----:B------:R-:W-:Y:S05]  /*2d50*/  BSYNC B1 ;  /* 0x0000000000017941 */ /* 0x000fea0003800000 */
.L_x_48:
        /* <DEDUP_REMOVED lines=9> */
.L_x_51:
[----:B------:R-:W-:Y:S05]  /*2df0*/  BSYNC B1 ;  /* 0x0000000000017941 */ /* 0x000fea0003800000 */
.L_x_50:
        /* <DEDUP_REMOVED lines=9> */
.L_x_53:
[----:B------:R-:W-:Y:S05]  /*2e90*/  BSYNC B1 ;  /* 0x0000000000017941 */ /* 0x000fea0003800000 */
.L_x_52:
        /* <DEDUP_REMOVED lines=10> */
.L_x_55:
[----:B------:R-:W-:Y:S05]  /*2f40*/  BSYNC B1 ;  /* 0x0000000000017941 */ /* 0x000fea0003800000 */
.L_x_54:
        /* <DEDUP_REMOVED lines=10> */
.L_x_57:
[----:B------:R-:W-:Y:S05]  /*2ff0*/  BSYNC B1 ;  /* 0x0000000000017941 */ /* 0x000fea0003800000 */
.L_x_56:
        /* <DEDUP_REMOVED lines=9> */
.L_x_59:
[----:B------:R-:W-:Y:S05]  /*3090*/  BSYNC B1 ;  /* 0x0000000000017941 */ /* 0x000fea0003800000 */
.L_x_58:
        /* <DEDUP_REMOVED lines=9> */
.L_x_61:
[----:B------:R-:W-:Y:S05]  /*3130*/  BSYNC B1 ;  /* 0x0000000000017941 */ /* 0x000fea0003800000 */
.L_x_60:
        /* <DEDUP_REMOVED lines=10> */
.L_x_63:
[----:B------:R-:W-:Y:S05]  /*31e0*/  BSYNC B1 ;  /* 0x0000000000017941 */ /* 0x000fea0003800000 */
.L_x_62:
        /* <DEDUP_REMOVED lines=10> */
.L_x_65:
[----:B------:R-:W-:Y:S05]  /*3290*/  BSYNC B1 ;  /* 0x0000000000017941 */ /* 0x000fea0003800000 */
.L_x_64:
        /* <DEDUP_REMOVED lines=9> */
.L_x_67:
[----:B------:R-:W-:Y:S05]  /*3330*/  BSYNC B1 ;  /* 0x0000000000017941 */ /* 0x000fea0003800000 */
.L_x_66:
        /* <DEDUP_REMOVED lines=9> */
.L_x_69:
[----:B------:R-:W-:Y:S05]  /*33d0*/  BSYNC B1 ;  /* 0x0000000000017941 */ /* 0x000fea0003800000 */
.L_x_68:
        /* <DEDUP_REMOVED lines=10> */
.L_x_71:
[----:B------:R-:W-:Y:S05]  /*3480*/  BSYNC B1 ;  /* 0x0000000000017941 */ /* 0x000fea0003800000 */
.L_x_70:
        /* <DEDUP_REMOVED lines=10> */
.L_x_73:
[----:B------:R-:W-:Y:S05]  /*3530*/  BSYNC B1 ;  /* 0x0000000000017941 */ /* 0x000fea0003800000 */
.L_x_72:
        /* <DEDUP_REMOVED lines=9> */
.L_x_75:
[----:B------:R-:W-:Y:S05]  /*35d0*/  BSYNC B1 ;  /* 0x0000000000017941 */ /* 0x000fea0003800000 */
.L_x_74:
        /* <DEDUP_REMOVED lines=9> */
.L_x_77:
[----:B------:R-:W-:Y:S05]  /*3670*/  BSYNC B1 ;  /* 0x0000000000017941 */ /* 0x000fea0003800000 */
.L_x_76:
        /* <DEDUP_REMOVED lines=10> */
.L_x_79:
[----:B------:R-:W-:Y:S05]  /*3720*/  BSYNC B1 ;  /* 0x0000000000017941 */ /* 0x000fea0003800000 */
.L_x_78:
        /* <DEDUP_REMOVED lines=10> */
.L_x_81:
[----:B------:R-:W-:Y:S05]  /*37d0*/  BSYNC B1 ;  /* 0x0000000000017941 */ /* 0x000fea0003800000 */
.L_x_80:
        /* <DEDUP_REMOVED lines=9> */
.L_x_83:
[----:B------:R-:W-:Y:S05]  /*3870*/  BSYNC B1 ;  /* 0x0000000000017941 */ /* 0x000fea0003800000 */
.L_x_82:
        /* <DEDUP_REMOVED lines=9> */
.L_x_85:
[----:B------:R-:W-:Y:S05]  /*3910*/  BSYNC B1 ;  /* 0x0000000000017941 */ /* 0x000fea0003800000 */
.L_x_84:
        /* <DEDUP_REMOVED lines=10> */
.L_x_87:
[----:B------:R-:W-:Y:S05]  /*39c0*/  BSYNC B1 ;  /* 0x0000000000017941 */ /* 0x000fea0003800000 */
.L_x_86:
[----:B-----5:R-:W-:Y:S01]  /*39d0*/  LOP3.LUT R7, R24, 0xffffe000, RZ, 0xc0, !PT ;  /* 0xffffe00018077812 */ /* 0x020fe200078ec0ff */
[----:B------:R-:W-:Y:S01]  /*39e0*/  BSSY B1, `(.L_x_88) ;  /* 0x000000b000017945 */ /* 0x000fe20003800000 */
[----:B------:R-:W-:Y:S01]  /*39f0*/  ISETP.GT.AND P1, PT, R6, 0x39, PT ;  /* 0x000000390600780c */ /* 0x000fe20003f24270 */
[----:B------:R-:W-:Y:S02]  /*3a00*/  @P2 IMAD.MOV.U32 R6, RZ, RZ, R8 ;  /* 0x000000ffff062224 */ /* 0x000fe400078e0008 */
[----:B------:R-:W-:Y:S01]  /*3a10*/  FMUL R7, R7, R58 ;  /* 0x0000003a07077220 */ /* 0x000fe20000400000 */
[----:B------:R-:W-:-:S03]  /*3a20*/  ISETP.GT.AND P3, PT, R3, RZ, P1 ;  /* 0x000000ff0300720c */ /* 0x000fc60000f64270 */
[----:B------:R-:W-:Y:S01]  /*3a30*/  FFMA R15, R52, R23, R7 ;  /* 0x00000017340f7223 */ /* 0x000fe20000000007 */
[----:B------:R-:W-:-:S04]  /*3a40*/  @P2 IMAD.MOV.U32 R7, RZ, RZ, R9 ;  /* 0x000000ffff072224 */ /* 0x000fc800078e0009 */
[----:B------:R-:W-:-:S05]  /*3a50*/  F2FP.TF32.F32.PACK_B R15, R15 ;  /* 0x0000000fff0f723e */ /* 0x000fca00024050ff */
[----:B------:R0:W-:Y:S01]  /*3a60*/  @P2 STG.E desc[UR36][R6.64+0xe0], R15 ;  /* 0x0000e00f06002986 */ /* 0x0001e2000c101924 */
[----:B------:R-:W-:Y:S05]  /*3a70*/  @!P3 BRA `(.L_x_89) ;  /* 0x000000000004b947 */ /* 0x000fea0003800000 */
[----:B------:R0:W5:Y:S02]  /*3a80*/  LDG.E.LTC128B R24, desc[UR36][R4.64+0xe4] ;  /* 0x0000e42404187981 */ /* 0x000164000c1e1920 */
.L_x_89:
[----:B------:R-:W-:Y:S05]  /*3a90*/  BSYNC B1 ;  /* 0x0000000000017941 */ /* 0x000fea0003800000 */
.L_x_88:
[----:B01---5:R-:W-:Y:S01]  /*3aa0*/  LOP3.LUT R5, R24, 0xffffe000, RZ, 0xc0, !PT ;  /* 0xffffe00018057812 */ /* 0x023fe200078ec0ff */
        /* <DEDUP_REMOVED lines=8> */
.L_x_91:
[----:B------:R-:W-:Y:S05]  /*3b30*/  BSYNC B1 ;  /* 0x0000000000017941 */ /* 0x000fea0003800000 */
.L_x_90:
[----:B-----5:R-:W-:Y:S01]  /*3b40*/  LOP3.LUT R5, R24, 0xffffe000, RZ, 0xc0, !PT ;  /* 0xffffe00018057812 */ /* 0x020fe200078ec0ff */
[----:B------:R-:W-:Y:S01]  /*3b50*/  @P0 IMAD.MOV.U32 R4, RZ, RZ, R12 ;  /* 0x000000ffff040224 */ /* 0x000fe200078e000c */
[----:B------:R-:W-:Y:S01]  /*3b60*/  ISETP.GT.AND P1, PT, R3, 0x8, P1 ;  /* 0x000000080300780c */ /* 0x000fe20000f24270 */
[----:B------:R-:W-:Y:S02]  /*3b70*/  BSSY B1, `(.L_x_92) ;  /* 0x0000008000017945 */ /* 0x000fe40003800000 */
[----:B------:R-:W-:-:S04]  /*3b80*/  FMUL R5, R5, R58 ;  /* 0x0000003a05057220 */ /* 0x000fc80000400000 */
[----:B------:R-:W-:Y:S01]  /*3b90*/  FFMA R7, R54, R23, R5 ;  /* 0x0000001736077223 */ /* 0x000fe20000000005 */
[----:B------:R-:W-:-:S04]  /*3ba0*/  @P0 IMAD.MOV.U32 R5, RZ, RZ, R13 ;  /* 0x000000ffff050224 */ /* 0x000fc800078e000d */
[----:B------:R-:W-:-:S05]  /*3bb0*/  F2FP.TF32.F32.PACK_B R7, R7 ;  /* 0x00000007ff07723e */ /* 0x000fca00024050ff */
[----:B------:R0:W-:Y:S01]  /*3bc0*/  @P0 STG.E desc[UR36][R4.64+0xe0], R7 ;  /* 0x0000e00704000986 */ /* 0x0001e2000c101924 */
[----:B------:R-:W-:Y:S05]  /*3bd0*/  @!P1 BRA `(.L_x_93) ;  /* 0x0000000000049947 */ /* 0x000fea0003800000 */
[----:B------:R0:W5:Y:S02]  /*3be0*/  LDG.E.LTC128B R24, desc[UR36][R10.64+0xe4] ;  /* 0x0000e4240a187981 */ /* 0x000164000c1e1920 */
.L_x_93:
[----:B------:R-:W-:Y:S05]  /*3bf0*/  BSYNC B1 ;  /* 0x0000000000017941 */ /* 0x000fea0003800000 */
.L_x_92:
[----:B------:R-:W-:Y:S05]  /*3c00*/  @!P1 BRA `(.L_x_94) ;  /* 0x0000000800909947 */ /* 0x000fea0003800000 */
[----:B-----5:R-:W-:-:S05]  /*3c10*/  LOP3.LUT R3, R24, 0xffffe000, RZ, 0xc0, !PT ;  /* 0xffffe00018037812 */ /* 0x020fca00078ec0ff */
[----:B0-----:R-:W-:-:S04]  /*3c20*/  FMUL R4, R3, R58 ;  /* 0x0000003a03047220 */ /* 0x001fc80000400000 */
[----:B------:R-:W-:-:S05]  /*3c30*/  FFMA R55, R55, R23, R4 ;  /* 0x0000001737377223 */ /* 0x000fca0000000004 */
[----:B------:R-:W-:-:S05]  /*3c40*/  F2FP.TF32.F32.PACK_B R55, R55 ;  /* 0x00000037ff37723e */ /* 0x000fca00024050ff */
[----:B------:R0:W-:Y:S01]  /*3c50*/  STG.E desc[UR36][R12.64+0xe4], R55 ;  /* 0x0000e4370c007986 */ /* 0x0001e2000c101924 */
[----:B------:R-:W-:Y:S05]  /*3c60*/  BRA `(.L_x_94) ;  /* 0x0000000800787947 */ /* 0x000fea0003800000 */
.L_x_33:
[----:B------:R-:W-:Y:S01]  /*3c70*/  ISETP.GT.AND P4, PT, R6, 0x1, PT ;  /* 0x000000010600780c */ /* 0x000fe20003f84270 */
[----:B------:R-:W-:Y:S01]  /*3c80*/  ULDC.64 UR4, c[0x0][0x5c0] ;  /* 0x0001700000047ab9 */ /* 0x000fe20000000a00 */
[-C--:B------:R-:W-:Y:S01]  /*3c90*/  FMUL R7, R24, R23.reuse ;  /* 0x0000001718077220 */ /* 0x080fe20000400000 */
[----:B------:R-:W-:Y:S01]  /*3ca0*/  LEA R4, P3, R72, UR4, 0x2 ;  /* 0x0000000448047c11 */ /* 0x000fe2000f8610ff */
[-C--:B------:R-:W-:Y:S01]  /*3cb0*/  FMUL R25, R25, R23.reuse ;  /* 0x0000001719197220 */ /* 0x080fe20000400000 */
[----:B------:R-:W-:Y:S01]  /*3cc0*/  ISETP.GT.AND P1, PT, R3, RZ, P4 ;  /* 0x000000ff0300720c */ /* 0x000fe20002724270 */
[-C--:B------:R-:W-:Y:S01]  /*3cd0*/  FMUL R11, R26, R23.reuse ;  /* 0x000000171a0b7220 */ /* 0x080fe20000400000 */
[----:B------:R-:W-:Y:S01]  /*3ce0*/  LEA.HI.X R5, R72, UR5, R83, 0x2, P3 ;  /* 0x0000000548057c11 */ /* 0x000fe200098f1453 */
[----:B------:R-:W-:Y:S01]  /*3cf0*/  FMUL R27, R27, R23 ;  /* 0x000000171b1b7220 */ /* 0x000fe20000400000 */
[----:B------:R-:W-:Y:S01]  /*3d00*/  F2FP.TF32.F32.PACK_B R7, R7 ;  /* 0x00000007ff07723e */ /* 0x000fe200024050ff */
[----:B------:R-:W-:Y:S01]  /*3d10*/  FMUL R29, R29, R23 ;  /* 0x000000171d1d7220 */ /* 0x000fe20000400000 */
[----:B------:R-:W-:Y:S01]  /*3d20*/  F2FP.TF32.F32.PACK_B R25, R25 ;  /* 0x00000019ff19723e */ /* 0x000fe200024050ff */
[-C--:B------:R-:W-:Y:S01]  /*3d30*/  FMUL R31, R31, R23.reuse ;  /* 0x000000171f1f7220 */ /* 0x080fe20000400000 */
[C---:B------:R-:W-:Y:S01]  /*3d40*/  SHF.L.U64.HI R9, R59.reuse, 0x2, R60 ;  /* 0x000000023b097819 */ /* 0x040fe2000001023c */
[----:B------:R0:W-:Y:S01]  /*3d50*/  @P2 STG.E desc[UR36][R4.64], R7 ;  /* 0x0000000704002986 */ /* 0x0001e2000c101924 */
[----:B------:R-:W-:Y:S01]  /*3d60*/  LEA R8, P3, R59, R4, 0x2 ;  /* 0x000000043b087211 */ /* 0x000fe200078610ff */
[-C--:B------:R-:W-:Y:S01]  /*3d70*/  FMUL R13, R32, R23.reuse ;  /* 0x00000017200d7220 */ /* 0x080fe20000400000 */
[C---:B------:R-:W-:Y:S01]  /*3d80*/  ISETP.GT.AND P2, PT, R6.reuse, 0x8, PT ;  /* 0x000000080600780c */ /* 0x040fe20003f44270 */
[----:B------:R-:W-:Y:S01]  /*3d90*/  @P1 STG.E desc[UR36][R4.64+0x4], R25 ;  /* 0x0000041904001986 */ /* 0x000fe2000c101924 */
[----:B------:R-:W-:Y:S01]  /*3da0*/  ISETP.GT.AND P1, PT, R6, 0x9, PT ;  /* 0x000000090600780c */ /* 0x000fe20003f24270 */
[----:B------:R-:W-:Y:S01]  /*3db0*/  IMAD.X R9, R9, 0x1, R5, P3 ;  /* 0x0000000109097824 */ /* 0x000fe200018e0605 */
[----:B------:R-:W-:Y:S01]  /*3dc0*/  ISETP.GT.AND P0, PT, R3, 0x8, P0 ;  /* 0x000000080300780c */ /* 0x000fe20000704270 */
[-C--:B------:R-:W-:Y:S01]  /*3dd0*/  FMUL R33, R33, R23.reuse ;  /* 0x0000001721217220 */ /* 0x080fe20000400000 */
[----:B------:R-:W-:Y:S01]  /*3de0*/  ISETP.GT.AND P4, PT, R3, 0x8, P4 ;  /* 0x000000080300780c */ /* 0x000fe20002784270 */
[-C--:B------:R-:W-:Y:S01]  /*3df0*/  FMUL R35, R35, R23.reuse ;  /* 0x0000001723237220 */ /* 0x080fe20000400000 */
[C---:B------:R-:W-:Y:S01]  /*3e00*/  ISETP.GT.AND P5, PT, R3.reuse, RZ, P2 ;  /* 0x000000ff0300720c */ /* 0x040fe200017a4270 */
[-C--:B0-----:R-:W-:Y:S01]  /*3e10*/  FMUL R7, R28, R23.reuse ;  /* 0x000000171c077220 */ /* 0x081fe20000400000 */
[----:B------:R-:W-:Y:S01]  /*3e20*/  ISETP.GT.AND P3, PT, R3, RZ, P1 ;  /* 0x000000ff0300720c */ /* 0x000fe20000f64270 */
[----:B------:R-:W-:Y:S01]  /*3e30*/  FMUL R37, R37, R23 ;  /* 0x0000001725257220 */ /* 0x000fe20000400000 */
[----:B------:R-:W-:Y:S01]  /*3e40*/  F2FP.TF32.F32.PACK_B R11, R11 ;  /* 0x0000000bff0b723e */ /* 0x000fe200024050ff */
[----:B------:R-:W-:Y:S01]  /*3e50*/  FMUL R39, R39, R23 ;  /* 0x0000001727277220 */ /* 0x000fe20000400000 */
[----:B------:R-:W-:Y:S01]  /*3e60*/  F2FP.TF32.F32.PACK_B R27, R27 ;  /* 0x0000001bff1b723e */ /* 0x000fe200024050ff */
[----:B------:R-:W-:Y:S01]  /*3e70*/  FMUL R41, R41, R23 ;  /* 0x0000001729297220 */ /* 0x000fe20000400000 */
[----:B------:R-:W-:Y:S01]  /*3e80*/  F2FP.TF32.F32.PACK_B R7, R7 ;  /* 0x00000007ff07723e */ /* 0x000fe200024050ff */
[----:B------:R0:W-:Y:S01]  /*3e90*/  @P0 STG.E desc[UR36][R8.64], R11 ;  /* 0x0000000b08000986 */ /* 0x0001e2000c101924 */
[----:B------:R-:W-:Y:S01]  /*3ea0*/  F2FP.TF32.F32.PACK_B R29, R29 ;  /* 0x0000001dff1d723e */ /* 0x000fe200024050ff */
[-C--:B------:R-:W-:Y:S01]  /*3eb0*/  FMUL R43, R43, R23.reuse ;  /* 0x000000172b2b7220 */ /* 0x080fe20000400000 */
[C---:B------:R-:W-:Y:S01]  /*3ec0*/  ISETP.GT.AND P0, PT, R6.reuse, 0x10, PT ;  /* 0x000000100600780c */ /* 0x040fe20003f04270 */
[----:B------:R-:W-:Y:S01]  /*3ed0*/  @P4 STG.E desc[UR36][R8.64+0x4], R27 ;  /* 0x0000041b08004986 */ /* 0x000fe2000c101924 */
[----:B------:R-:W-:Y:S01]  /*3ee0*/  ISETP.GT.AND P2, PT, R3, 0x8, P2 ;  /* 0x000000080300780c */ /* 0x000fe20001744270 */
[-C--:B------:R-:W-:Y:S01]  /*3ef0*/  FMUL R45, R45, R23.reuse ;  /* 0x000000172d2d7220 */ /* 0x080fe20000400000 */
[C---:B------:R-:W-:Y:S01]  /*3f00*/  ISETP.GT.AND P1, PT, R3.reuse, 0x8, P1 ;  /* 0x000000080300780c */ /* 0x040fe20000f24270 */
[----:B------:R1:W-:Y:S01]  /*3f10*/  @P5 STG.E desc[UR36][R4.64+0x20], R7 ;  /* 0x0000200704005986 */ /* 0x0003e2000c101924 */
[----:B------:R-:W-:Y:S01]  /*3f20*/  ISETP.GT.AND P5, PT, R3, RZ, P0 ;  /* 0x000000ff0300720c */ /* 0x000fe200007a4270 */
[----:B------:R-:W-:Y:S01]  /*3f30*/  FMUL R47, R47, R23 ;  /* 0x000000172f2f7220 */ /* 0x000fe20000400000 */
[----:B------:R-:W-:Y:S01]  /*3f40*/  F2FP.TF32.F32.PACK_B R31, R31 ;  /* 0x0000001fff1f723e */ /* 0x000fe200024050ff */
[----:B------:R-:W-:Y:S01]  /*3f50*/  @P3 STG.E desc[UR36][R4.64+0x24], R29 ;  /* 0x0000241d04003986 */ /* 0x000fe2000c101924 */
[----:B------:R-:W-:Y:S01]  /*3f60*/  ISETP.GT.AND P3, PT, R6, 0x11, PT ;  /* 0x000000110600780c */ /* 0x000fe20003f64270 */
[----:B0-----:R-:W-:Y:S01]  /*3f70*/  FMUL R11, R30, R23 ;  /* 0x000000171e0b7220 */ /* 0x001fe20000400000 */
[----:B------:R-:W-:Y:S01]  /*3f80*/  F2FP.TF32.F32.PACK_B R13, R13 ;  /* 0x0000000dff0d723e */ /* 0x000fe200024050ff */
[-C--:B------:R-:W-:Y:S01]  /*3f90*/  FMUL R49, R49, R23.reuse ;  /* 0x0000001731317220 */ /* 0x080fe20000400000 */
[----:B------:R-:W-:Y:S01]  /*3fa0*/  ISETP.GT.AND P4, PT, R3, RZ, P3 ;  /* 0x000000ff0300720c */ /* 0x000fe20001f84270 */
[----:B------:R-:W-:Y:S01]  /*3fb0*/  FMUL R15, R50, R23 ;  /* 0x00000017320f7220 */ /* 0x000fe20000400000 */
[----:B------:R-:W-:Y:S01]  /*3fc0*/  F2FP.TF32.F32.PACK_B R11, R11 ;  /* 0x0000000bff0b723e */ /* 0x000fe200024050ff */
[----:B-1----:R-:W-:Y:S01]  /*3fd0*/  FMUL R7, R34, R23 ;  /* 0x0000001722077220 */ /* 0x002fe20000400000 */
[----:B------:R-:W-:Y:S01]  /*3fe0*/  F2FP.TF32.F32.PACK_B R33, R33 ;  /* 0x00000021ff21723e */ /* 0x000fe200024050ff */
[-C--:B------:R-:W-:Y:S01]  /*3ff0*/  FMUL R51, R51, R23.reuse ;  /* 0x0000001733337220 */ /* 0x080fe20000400000 */
[----:B------:R-:W-:Y:S01]  /*4000*/  ISETP.GT.AND P0, PT, R3, 0x8, P0 ;  /* 0x000000080300780c */ /* 0x000fe20000704270 */
[----:B------:R0:W-:Y:S01]  /*4010*/  @P2 STG.E desc[UR36][R8.64+0x20], R11 ;  /* 0x0000200b08002986 */ /* 0x0001e2000c101924 */
[----:B------:R-:W-:Y:S01]  /*4020*/  ISETP.GT.AND P2, PT, R6, 0x19, PT ;  /* 0x000000190600780c */ /* 0x000fe20003f44270 */
[----:B------:R-:W-:Y:S01]  /*4030*/  FMUL R21, R52, R23 ;  /* 0x0000001734157220 */ /* 0x000fe20000400000 */
[----:B------:R-:W-:Y:S01]  /*4040*/  F2FP.TF32.F32.PACK_B R7, R7 ;  /* 0x00000007ff07723e */ /* 0x000fe200024050ff */
[----:B------:R-:W-:Y:S01]  /*4050*/  @P1 STG.E desc[UR36][R8.64+0x24], R31 ;  /* 0x0000241f08001986 */ /* 0x000fe2000c101924 */
[----:B------:R-:W-:Y:S01]  /*4060*/  ISETP.GT.AND P1, PT, R6, 0x18, PT ;  /* 0x000000180600780c */ /* 0x000fe20003f24270 */
[----:B------:R-:W-:Y:S01]  /*4070*/  FMUL R53, R53, R23 ;  /* 0x0000001735357220 */ /* 0x000fe20000400000 */
[----:B------:R-:W-:Y:S01]  /*4080*/  F2FP.TF32.F32.PACK_B R35, R35 ;  /* 0x00000023ff23723e */ /* 0x000fe200024050ff */
[----:B------:R1:W-:Y:S01]  /*4090*/  @P5 STG.E desc[UR36][R4.64+0x40], R13 ;  /* 0x0000400d04005986 */ /* 0x0003e2000c101924 */
[----:B------:R-:W-:Y:S01]  /*40a0*/  ISETP.GT.AND P5, PT, R3, RZ, P1 ;  /* 0x000000ff0300720c */ /* 0x000fe20000fa4270 */
[----:B------:R-:W-:Y:S01]  /*40b0*/  FMUL R55, R55, R23 ;  /* 0x0000001737377220 */ /* 0x000fe20000400000 */
[----:B------:R-:W-:Y:S01]  /*40c0*/  F2FP.TF32.F32.PACK_B R37, R37 ;  /* 0x00000025ff25723e */ /* 0x000fe200024050ff */
[----:B------:R-:W-:Y:S01]  /*40d0*/  @P4 STG.E desc[UR36][R4.64+0x44], R33 ;  /* 0x0000442104004986 */ /* 0x000fe2000c101924 */
[C---:B------:R-:W-:Y:S01]  /*40e0*/  ISETP.GT.AND P4, PT, R3.reuse, 0x8, P3 ;  /* 0x000000080300780c */ /* 0x040fe20001f84270 */
[----:B0-----:R-:W-:Y:S01]  /*40f0*/  FMUL R11, R36, R23 ;  /* 0x00000017240b7220 */ /* 0x001fe20000400000 */
[----:B------:R-:W-:Y:S01]  /*4100*/  ISETP.GT.AND P3, PT, R3, RZ, P2 ;  /* 0x000000ff0300720c */ /* 0x000fe20001764270 */
[----:B------:R0:W-:Y:S01]  /*4110*/  @P0 STG.E desc[UR36][R8.64+0x40], R7 ;  /* 0x0000400708000986 */ /* 0x0001e2000c101924 */
[----:B------:R-:W-:-:S02]  /*4120*/  ISETP.GT.AND P0, PT, R6, 0x20, PT ;  /* 0x000000200600780c */ /* 0x000fc40003f04270 */
[----:B------:R-:W-:Y:S01]  /*4130*/  F2FP.TF32.F32.PACK_B R11, R11 ;  /* 0x0000000bff0b723e */ /* 0x000fe200024050ff */
[----:B-1----:R-:W-:Y:S01]  /*4140*/  FMUL R13, R40, R23 ;  /* 0x00000017280d7220 */ /* 0x002fe20000400000 */
[C---:B------:R-:W-:Y:S02]  /*4150*/  ISETP.GT.AND P1, PT, R3.reuse, 0x8, P1 ;  /* 0x000000080300780c */ /* 0x040fe40000f24270 */
[----:B------:R-:W-:Y:S02]  /*4160*/  F2FP.TF32.F32.PACK_B R39, R39 ;  /* 0x00000027ff27723e */ /* 0x000fe400024050ff */
[----:B------:R-:W-:Y:S01]  /*4170*/  F2FP.TF32.F32.PACK_B R13, R13 ;  /* 0x0000000dff0d723e */ /* 0x000fe200024050ff */
[----:B------:R-:W-:Y:S01]  /*4180*/  @P4 STG.E desc[UR36][R8.64+0x44], R35 ;  /* 0x0000442308004986 */ /* 0x000fe2000c101924 */
[C---:B------:R-:W-:Y:S01]  /*4190*/  ISETP.GT.AND P4, PT, R3.reuse, 0x8, P2 ;  /* 0x000000080300780c */ /* 0x040fe20001784270 */
[----:B0-----:R-:W-:Y:S01]  /*41a0*/  FMUL R7, R38, R23 ;  /* 0x0000001726077220 */ /* 0x001fe20000400000 */
[----:B------:R-:W-:Y:S01]  /*41b0*/  ISETP.GT.AND P2, PT, R6, 0x21, PT ;  /* 0x000000210600780c */ /* 0x000fe20003f44270 */
[----:B------:R0:W-:Y:S01]  /*41c0*/  @P5 STG.E desc[UR36][R4.64+0x60], R11 ;  /* 0x0000600b04005986 */ /* 0x0001e2000c101924 */
[----:B------:R-:W-:-:S02]  /*41d0*/  ISETP.GT.AND P5, PT, R3, RZ, P0 ;  /* 0x000000ff0300720c */ /* 0x000fc400007a4270 */
[----:B------:R-:W-:Y:S01]  /*41e0*/  F2FP.TF32.F32.PACK_B R7, R7 ;  /* 0x00000007ff07723e */ /* 0x000fe200024050ff */
[----:B------:R-:W-:Y:S01]  /*41f0*/  @P3 STG.E desc[UR36][R4.64+0x64], R37 ;  /* 0x0000642504003986 */ /* 0x000fe2000c101924 */
[C---:B------:R-:W-:Y:S02]  /*4200*/  ISETP.GT.AND P3, PT, R3.reuse, RZ, P2 ;  /* 0x000000ff0300720c */ /* 0x040fe40001764270 */
[----:B------:R-:W-:Y:S01]  /*4210*/  F2FP.TF32.F32.PACK_B R41, R41 ;  /* 0x00000029ff29723e */ /* 0x000fe200024050ff */
[----:B------:R1:W-:Y:S01]  /*4220*/  @P1 STG.E desc[UR36][R8.64+0x60], R7 ;  /* 0x0000600708001986 */ /* 0x0003e2000c101924 */
[----:B------:R-:W-:Y:S02]  /*4230*/  ISETP.GT.AND P0, PT, R3, 0x8, P0 ;  /* 0x000000080300780c */ /* 0x000fe40000704270 */
[----:B------:R-:W-:Y:S01]  /*4240*/  F2FP.TF32.F32.PACK_B R43, R43 ;  /* 0x0000002bff2b723e */ /* 0x000fe200024050ff */
[----:B------:R-:W-:Y:S01]  /*4250*/  @P4 STG.E desc[UR36][R8.64+0x64], R39 ;  /* 0x0000642708004986 */ /* 0x000fe2000c101924 */
[----:B------:R-:W-:Y:S01]  /*4260*/  ISETP.GT.AND P4, PT, R6, 0x28, PT ;  /* 0x000000280600780c */ /* 0x000fe20003f84270 */
[----:B0-----:R-:W-:Y:S01]  /*4270*/  FMUL R11, R44, R23 ;  /* 0x000000172c0b7220 */ /* 0x001fe20000400000 */
[----:B------:R-:W-:Y:S01]  /*4280*/  F2FP.TF32.F32.PACK_B R45, R45 ;  /* 0x0000002dff2d723e */ /* 0x000fe200024050ff */
[----:B------:R0:W-:Y:S01]  /*4290*/  @P5 STG.E desc[UR36][R4.64+0x80], R13 ;  /* 0x0000800d04005986 */ /* 0x0001e2000c101924 */
[----:B------:R-:W-:-:S02]  /*42a0*/  ISETP.GT.AND P5, PT, R6, 0x29, PT ;  /* 0x000000290600780c */ /* 0x000fc40003fa4270 */
[----:B------:R-:W-:Y:S01]  /*42b0*/  F2FP.TF32.F32.PACK_B R11, R11 ;  /* 0x0000000bff0b723e */ /* 0x000fe200024050ff */
[----:B------:R-:W-:Y:S01]  /*42c0*/  @P3 STG.E desc[UR36][R4.64+0x84], R41 ;  /* 0x0000842904003986 */ /* 0x000fe2000c101924 */
[C---:B------:R-:W-:Y:S01]  /*42d0*/  ISETP.GT.AND P3, PT, R3.reuse, 0x8, P2 ;  /* 0x000000080300780c */ /* 0x040fe20001764270 */
[-C--:B-1----:R-:W-:Y:S01]  /*42e0*/  FMUL R7, R42, R23.reuse ;  /* 0x000000172a077220 */ /* 0x082fe20000400000 */
[C---:B------:R-:W-:Y:S02]  /*42f0*/  ISETP.GT.AND P2, PT, R3.reuse, RZ, P4 ;  /* 0x000000ff0300720c */ /* 0x040fe40002744270 */
[C---:B------:R-:W-:Y:S02]  /*4300*/  ISETP.GT.AND P1, PT, R3.reuse, RZ, P5 ;  /* 0x000000ff0300720c */ /* 0x040fe40002f24270 */
[----:B------:R-:W-:Y:S01]  /*4310*/  ISETP.GT.AND P4, PT, R3, 0x8, P4 ;  /* 0x000000080300780c */ /* 0x000fe20002784270 */
[----:B0-----:R-:W-:Y:S01]  /*4320*/  FMUL R13, R46, R23 ;  /* 0x000000172e0d7220 */ /* 0x001fe20000400000 */
[----:B------:R-:W-:-:S02]  /*4330*/  F2FP.TF32.F32.PACK_B R7, R7 ;  /* 0x00000007ff07723e */ /* 0x000fc400024050ff */
[----:B------:R-:W-:Y:S02]  /*4340*/  ISETP.GT.AND P5, PT, R3, 0x8, P5 ;  /* 0x000000080300780c */ /* 0x000fe40002fa4270 */
[----:B------:R-:W-:Y:S01]  /*4350*/  F2FP.TF32.F32.PACK_B R13, R13 ;  /* 0x0000000dff0d723e */ /* 0x000fe200024050ff */
[----:B------:R0:W-:Y:S01]  /*4360*/  @P0 STG.E desc[UR36][R8.64+0x80], R7 ;  /* 0x0000800708000986 */ /* 0x0001e2000c101924 */
[C---:B------:R-:W-:Y:S02]  /*4370*/  ISETP.GT.AND P0, PT, R6.reuse, 0x39, PT ;  /* 0x000000390600780c */ /* 0x040fe40003f04270 */
[----:B------:R-:W-:Y:S01]  /*4380*/  F2FP.TF32.F32.PACK_B R47, R47 ;  /* 0x0000002fff2f723e */ /* 0x000fe200024050ff */
[----:B------:R-:W-:Y:S01]  /*4390*/  @P3 STG.E desc[UR36][R8.64+0x84], R43 ;  /* 0x0000842b08003986 */ /* 0x000fe2000c101924 */
[C---:B------:R-:W-:Y:S02]  /*43a0*/  ISETP.GT.AND P3, PT, R6.reuse, 0x30, PT ;  /* 0x000000300600780c */ /* 0x040fe40003f64270 */
[----:B------:R-:W-:Y:S01]  /*43b0*/  F2FP.TF32.F32.PACK_B R49, R49 ;  /* 0x00000031ff31723e */ /* 0x000fe200024050ff */
[----:B------:R1:W-:Y:S01]  /*43c0*/  @P2 STG.E desc[UR36][R4.64+0xa0], R11 ;  /* 0x0000a00b04002986 */ /* 0x0003e2000c101924 */
[----:B------:R-:W-:-:S02]  /*43d0*/  ISETP.GT.AND P2, PT, R6, 0x31, PT ;  /* 0x000000310600780c */ /* 0x000fc40003f44270 */
[----:B------:R-:W-:Y:S01]  /*43e0*/  F2FP.TF32.F32.PACK_B R15, R15 ;  /* 0x0000000fff0f723e */ /* 0x000fe200024050ff */
[----:B------:R-:W-:Y:S01]  /*43f0*/  @P1 STG.E desc[UR36][R4.64+0xa4], R45 ;  /* 0x0000a42d04001986 */ /* 0x000fe2000c101924 */
[----:B------:R-:W-:Y:S01]  /*4400*/  ISETP.GT.AND P1, PT, R6, 0x38, PT ;  /* 0x000000380600780c */ /* 0x000fe20003f24270 */
[----:B------:R-:W-:Y:S01]  /*4410*/  @P4 IMAD.MOV.U32 R6, RZ, RZ, R8 ;  /* 0x000000ffff064224 */ /* 0x000fe200078e0008 */
[----:B------:R-:W-:Y:S01]  /*4420*/  F2FP.TF32.F32.PACK_B R51, R51 ;  /* 0x00000033ff33723e */ /* 0x000fe200024050ff */
[----:B0-----:R-:W-:Y:S01]  /*4430*/  @P4 IMAD.MOV.U32 R7, RZ, RZ, R9 ;  /* 0x000000ffff074224 */ /* 0x001fe200078e0009 */
[----:B------:R-:W-:Y:S02]  /*4440*/  F2FP.TF32.F32.PACK_B R21, R21 ;  /* 0x00000015ff15723e */ /* 0x000fe400024050ff */
[----:B------:R-:W-:Y:S01]  /*4450*/  F2FP.TF32.F32.PACK_B R53, R53 ;  /* 0x00000035ff35723e */ /* 0x000fe200024050ff */
[----:B-1----:R-:W-:Y:S01]  /*4460*/  FMUL R11, R48, R23 ;  /* 0x00000017300b7220 */ /* 0x002fe20000400000 */
[----:B------:R0:W-:Y:S01]  /*4470*/  @P4 STG.E desc[UR36][R6.64+0xa0], R13 ;  /* 0x0000a00d06004986 */ /* 0x0001e2000c101924 */
[----:B------:R-:W-:-:S02]  /*4480*/  ISETP.GT.AND P4, PT, R3, RZ, P3 ;  /* 0x000000ff0300720c */ /* 0x000fc40001f84270 */
[----:B------:R-:W-:Y:S02]  /*4490*/  ISETP.GT.AND P3, PT, R3, 0x8, P3 ;  /* 0x000000080300780c */ /* 0x000fe40001f64270 */
[----:B------:R-:W-:Y:S02]  /*44a0*/  F2FP.TF32.F32.PACK_B R11, R11 ;  /* 0x0000000bff0b723e */ /* 0x000fe400024050ff */
[----:B------:R-:W-:Y:S01]  /*44b0*/  F2FP.TF32.F32.PACK_B R55, R55 ;  /* 0x00000037ff37723e */ /* 0x000fe200024050ff */
[----:B0-----:R-:W-:Y:S02]  /*44c0*/  @P5 IMAD.MOV.U32 R6, RZ, RZ, R8 ;  /* 0x000000ffff065224 */ /* 0x001fe400078e0008 */
[----:B------:R-:W-:Y:S01]  /*44d0*/  FMUL R13, R54, R23 ;  /* 0x00000017360d7220 */ /* 0x000fe20000400000 */
[----:B------:R-:W-:-:S04]  /*44e0*/  @P5 IMAD.MOV.U32 R7, RZ, RZ, R9 ;  /* 0x000000ffff075224 */ /* 0x000fc800078e0009 */
[----:B------:R-:W-:Y:S01]  /*44f0*/  F2FP.TF32.F32.PACK_B R13, R13 ;  /* 0x0000000dff0d723e */ /* 0x000fe200024050ff */
[----:B------:R0:W-:Y:S01]  /*4500*/  @P5 STG.E desc[UR36][R6.64+0xa4], R47 ;  /* 0x0000a42f06005986 */ /* 0x0001e2000c101924 */
[C---:B------:R-:W-:Y:S02]  /*4510*/  ISETP.GT.AND P5, PT, R3.reuse, RZ, P2 ;  /* 0x000000ff0300720c */ /* 0x040fe400017a4270 */
[C---:B------:R-:W-:Y:S01]  /*4520*/  ISETP.GT.AND P2, PT, R3.reuse, 0x8, P2 ;  /* 0x000000080300780c */ /* 0x040fe20001744270 */
[----:B------:R-:W-:Y:S01]  /*4530*/  @P4 STG.E desc[UR36][R4.64+0xc0], R11 ;  /* 0x0000c00b04004986 */ /* 0x000fe2000c101924 */
[C---:B------:R-:W-:Y:S02]  /*4540*/  ISETP.GT.AND P4, PT, R3.reuse, RZ, P1 ;  /* 0x000000ff0300720c */ /* 0x040fe40000f84270 */
[----:B------:R-:W-:Y:S01]  /*4550*/  ISETP.GT.AND P1, PT, R3, 0x8, P1 ;  /* 0x000000080300780c */ /* 0x000fe20000f24270 */
[----:B0-----:R-:W-:-:S06]  /*4560*/  @P3 IMAD.MOV.U32 R6, RZ, RZ, R8 ;  /* 0x000000ffff063224 */ /* 0x001fcc00078e0008 */
[----:B------:R-:W-:Y:S01]  /*4570*/  @P5 STG.E desc[UR36][R4.64+0xc4], R49 ;  /* 0x0000c43104005986 */ /* 0x000fe2000c101924 */
[C---:B------:R-:W-:Y:S01]  /*4580*/  ISETP.GT.AND P5, PT, R3.reuse, RZ, P0 ;  /* 0x000000ff0300720c */ /* 0x040fe200007a4270 */
[----:B------:R-:W-:Y:S01]  /*4590*/  @P3 IMAD.MOV.U32 R7, RZ, RZ, R9 ;  /* 0x000000ffff073224 */ /* 0x000fe200078e0009 */
[----:B------:R-:W-:-:S04]  /*45a0*/  ISETP.GT.AND P0, PT, R3, 0x8, P0 ;  /* 0x000000080300780c */ /* 0x000fc80000704270 */
[----:B------:R0:W-:Y:S02]  /*45b0*/  @P3 STG.E desc[UR36][R6.64+0xc0], R15 ;  /* 0x0000c00f06003986 */ /* 0x0001e4000c101924 */
[----:B0-----:R-:W-:Y:S02]  /*45c0*/  @P2 IMAD.MOV.U32 R6, RZ, RZ, R8 ;  /* 0x000000ffff062224 */ /* 0x001fe400078e0008 */
[----:B------:R-:W-:-:S05]  /*45d0*/  @P2 IMAD.MOV.U32 R7, RZ, RZ, R9 ;  /* 0x000000ffff072224 */ /* 0x000fca00078e0009 */
[----:B------:R-:W-:Y:S04]  /*45e0*/  @P2 STG.E desc[UR36][R6.64+0xc4], R51 ;  /* 0x0000c43306002986 */ /* 0x000fe8000c101924 */
[----:B------:R-:W-:Y:S04]  /*45f0*/  @P4 STG.E desc[UR36][R4.64+0xe0], R21 ;  /* 0x0000e01504004986 */ /* 0x000fe8000c101924 */
[----:B------:R0:W-:Y:S02]  /*4600*/  @P5 STG.E desc[UR36][R4.64+0xe4], R53 ;  /* 0x0000e43504005986 */ /* 0x0001e4000c101924 */
[----:B0-----:R-:W-:-:S02]  /*4610*/  @P1 IMAD.MOV.U32 R4, RZ, RZ, R8 ;  /* 0x000000ffff041224 */ /* 0x001fc400078e0008 */
[----:B------:R-:W-:-:S05]  /*4620*/  @P1 IMAD.MOV.U32 R5, RZ, RZ, R9 ;  /* 0x000000ffff051224 */ /* 0x000fca00078e0009 */
[----:B------:R0:W-:Y:S04]  /*4630*/  @P1 STG.E desc[UR36][R4.64+0xe0], R13 ;  /* 0x0000e00d04001986 */ /* 0x0001e8000c101924 */
[----:B------:R0:W-:Y:S02]  /*4640*/  @P0 STG.E desc[UR36][R8.64+0xe4], R55 ;  /* 0x0000e43708000986 */ /* 0x0001e4000c101924 */
.L_x_94:
[----:B------:R-:W-:Y:S05]  /*4650*/  BSYNC B0 ;  /* 0x0000000000007941 */ /* 0x000fea0003800000 */
.L_x_32:
[----:B------:R-:W-:Y:S01]  /*4660*/  IADD3 R16, P0, R16, UR38, RZ ;  /* 0x0000002610107c10 */ /* 0x000fe2000ff1e0ff */
[----:B------:R-:W-:Y:S01]  /*4670*/  ULDC.64 UR4, c[0x0][0x650] ;  /* 0x0001940000047ab9 */ /* 0x000fe20000000a00 */
[----:B------:R-:W-:Y:S01]  /*4680*/  PRMT R3, RZ, 0x7610, R3 ;  /* 0x00007610ff037816 */ /* 0x000fe20000000003 */
[----:B------:R-:W-:Y:S01]  /*4690*/  IMAD.MOV.U32 R70, RZ, RZ, -0x1 ;  /* 0xffffffffff467424 */ /* 0x000fe200078e00ff */
[----:B------:R-:W-:Y:S01]  /*46a0*/  IADD3.X R17, R17, UR41, RZ, P0, !PT ;  /* 0x0000002911117c10 */ /* 0x000fe200087fe4ff */
[----:B--2---:R-:W-:Y:S01]  /*46b0*/  IMAD.MOV.U32 R69, RZ, RZ, -0x1 ;  /* 0xffffffffff457424 */ /* 0x004fe200078e00ff */
[----:B------:R-:W-:-:S04]  /*46c0*/  ISETP.GE.U32.AND P0, PT, R16, UR4, PT ;  /* 0x0000000410007c0c */ /* 0x000fc8000bf06070 */
[----:B------:R-:W-:-:S13]  /*46d0*/  ISETP.GE.U32.AND.EX P0, PT, R17, UR5, PT, P0 ;  /* 0x0000000511007c0c */ /* 0x000fda000bf06100 */
[----:B------:R-:W-:Y:S05]  /*46e0*/  @P0 BRA `(.L_x_95) ;  /* 0x00000004004c0947 */ /* 0x000fea0003800000 */
[----:B01-3--:R-:W0:Y:S01]  /*46f0*/  LDC.64 R10, c[0x0][0x628] ;  /* 0x00018a00ff0a7b82 */ /* 0x00be220000000a00 */
[----:B----4-:R-:W1:Y:S01]  /*4700*/  S2R R12, SR_CTAID.X ;  /* 0x00000000000c7919 */ /* 0x010e620000002500 */
[----:B------:R-:W-:Y:S02]  /*4710*/  IMAD.MOV.U32 R8, RZ, RZ, R16 ;  /* 0x000000ffff087224 */ /* 0x000fe400078e0010 */
[----:B------:R-:W-:Y:S01]  /*4720*/  IMAD.MOV.U32 R9, RZ, RZ, R17 ;  /* 0x000000ffff097224 */ /* 0x000fe200078e0011 */
[----:B------:R-:W2:Y:S03]  /*4730*/  S2R R20, SR_CTAID.Y ;  /* 0x0000000000147919 */ /* 0x000ea60000002600 */
[----:B------:R-:W3:Y:S08]  /*4740*/  LDC R0, c[0x0][0x630] ;  /* 0x00018c00ff007b82 */ /* 0x000ef00000000800 */
[----:B------:R-:W4:Y:S01]  /*4750*/  LDC.64 R14, c[0x0][0x620] ;  /* 0x00018800ff0e7b82 */ /* 0x000f220000000a00 */
[----:B0-----:R-:W-:-:S04]  /*4760*/  ISETP.NE.U32.AND P0, PT, R10, RZ, PT ;  /* 0x000000ff0a00720c */ /* 0x001fc80003f05070 */
[----:B------:R-:W-:-:S13]  /*4770*/  ISETP.NE.AND.EX P0, PT, R11, RZ, PT, P0 ;  /* 0x000000ff0b00720c */ /* 0x000fda0003f05300 */
[----:B-1234-:R-:W-:Y:S05]  /*4780*/  @!P0 BRA `(.L_x_96) ;  /* 0x0000000000288947 */ /* 0x01efea0003800000 */
        /* <DEDUP_REMOVED lines=10> */
.L_x_96:
[-CC-:B------:R-:W-:Y:S01]  /*4830*/  SHF.R.U64 R69, R8, R0.reuse, R9.reuse ;  /* 0x0000000008457219 */ /* 0x180fe20000001209 */
[----:B------:R-:W0:Y:S01]  /*4840*/  LDC.64 R26, c[0x0][0x640] ;  /* 0x00019000ff1a7b82 */ /* 0x000e220000000a00 */
[----:B------:R-:W-:Y:S01]  /*4850*/  SHF.R.U32.HI R0, RZ, R0, R9 ;  /* 0x00000000ff007219 */ /* 0x000fe20000011609 */
[----:B------:R-:W-:Y:S01]  /*4860*/  ULDC UR4, c[0x0][0x150] ;  /* 0x0000540000047ab9 */ /* 0x000fe20000000800 */
[----:B------:R-:W-:Y:S02]  /*4870*/  IADD3 R3, P0, RZ, -R69, RZ ;  /* 0x80000045ff037210 */ /* 0x000fe40007f1e0ff */
[----:B------:R-:W-:-:S03]  /*4880*/  I2FP.F32.U32 R7, R12 ;  /* 0x0000000c00077245 */ /* 0x000fc60000201000 */
[----:B------:R-:W1:Y:S01]  /*4890*/  LDC R6, c[0x0][0x618] ;  /* 0x00018600ff067b82 */ /* 0x000e620000000800 */
[----:B------:R-:W-:Y:S02]  /*48a0*/  IMAD.X R5, RZ, RZ, ~R0, P0 ;  /* 0x000000ffff057224 */ /* 0x000fe400000e0e00 */
[----:B------:R-:W-:Y:S01]  /*48b0*/  FMUL R7, R7, UR4 ;  /* 0x0000000407077c20 */ /* 0x000fe20008400000 */
[----:B------:R-:W-:Y:S01]  /*48c0*/  ULDC UR4, c[0x0][0x154] ;  /* 0x0000550000047ab9 */ /* 0x000fe20000000800 */
[-C--:B------:R-:W-:Y:S02]  /*48d0*/  IMAD R0, R5, R14.reuse, RZ ;  /* 0x0000000e05007224 */ /* 0x080fe400078e02ff */
[C---:B------:R-:W-:Y:S01]  /*48e0*/  IMAD.WIDE.U32 R4, R3.reuse, R14, R16 ;  /* 0x0000000e03047225 */ /* 0x040fe200078e0010 */
[----:B------:R-:W2:Y:S01]  /*48f0*/  LDC R8, c[0x0][0x608] ;  /* 0x00018200ff087b82 */ /* 0x000ea20000000800 */
[----:B------:R-:W3:Y:S02]  /*4900*/  F2I.U32.TRUNC.NTZ R7, R7 ;  /* 0x0000000700077305 */ /* 0x000ee4000020f000 */
[----:B------:R-:W-:Y:S01]  /*4910*/  IMAD R3, R3, R15, R0 ;  /* 0x0000000f03037224 */ /* 0x000fe200078e0200 */
[----:B------:R-:W-:-:S03]  /*4920*/  I2FP.F32.U32 R0, R20 ;  /* 0x0000001400007245 */ /* 0x000fc60000201000 */
[----:B------:R-:W-:Y:S01]  /*4930*/  IMAD.IADD R3, R5, 0x1, R3 ;  /* 0x0000000105037824 */ /* 0x000fe200078e0203 */
[----:B------:R-:W4:Y:S01]  /*4940*/  LDC R11, c[0x0][0x658] ;  /* 0x00019600ff0b7b82 */ /* 0x000f220000000800 */
[----:B0-----:R-:W-:-:S04]  /*4950*/  ISETP.NE.U32.AND P0, PT, R26, RZ, PT ;  /* 0x000000ff1a00720c */ /* 0x001fc80003f05070 */
[----:B------:R-:W-:-:S03]  /*4960*/  ISETP.NE.AND.EX P0, PT, R27, RZ, PT, P0 ;  /* 0x000000ff1b00720c */ /* 0x000fc60003f05300 */
[----:B------:R-:W0:Y:S01]  /*4970*/  LDC R9, c[0x0][0x144] ;  /* 0x00005100ff097b82 */ /* 0x000e220000000800 */
[-C--:B-1----:R-:W-:Y:S01]  /*4980*/  SHF.R.U64 R10, R4, R6.reuse, R3 ;  /* 0x00000006040a7219 */ /* 0x082fe20000001203 */
[----:B---3--:R-:W-:Y:S01]  /*4990*/  IMAD.MOV R7, RZ, RZ, -R7 ;  /* 0x000000ffff077224 */ /* 0x008fe200078e0a07 */
[----:B------:R-:W-:Y:S01]  /*49a0*/  SHF.R.U32.HI R3, RZ, R6, R3 ;  /* 0x00000006ff037219 */ /* 0x000fe20000011603 */
[----:B------:R-:W-:-:S04]  /*49b0*/  FMUL R6, R0, UR4 ;  /* 0x0000000400067c20 */ /* 0x000fc80008400000 */
[----:B------:R-:W1:Y:S01]  /*49c0*/  LDC R21, c[0x0][0x148] ;  /* 0x00005200ff157b82 */ /* 0x000e620000000800 */
[----:B------:R3:W0:Y:S01]  /*49d0*/  F2I.U32.TRUNC.NTZ R14, R6 ;  /* 0x00000006000e7305 */ /* 0x000622000020f000 */
[-CC-:B--2---:R-:W-:Y:S02]  /*49e0*/  SHF.R.U64 R13, R10, R8.reuse, R3.reuse ;  /* 0x000000080a0d7219 */ /* 0x184fe40000001203 */
[----:B------:R-:W-:-:S04]  /*49f0*/  SHF.R.U32.HI R0, RZ, R8, R3 ;  /* 0x00000008ff007219 */ /* 0x000fc80000011603 */
[----:B-----5:R-:W2:Y:S01]  /*4a00*/  LDC R24, c[0x0][0x648] ;  /* 0x00019200ff187b82 */ /* 0x020ea20000000800 */
[-CC-:B----4-:R-:W-:Y:S02]  /*4a10*/  SHF.R.U64 R15, R13, R11.reuse, R0.reuse ;  /* 0x0000000b0d0f7219 */ /* 0x190fe40000001200 */
[----:B------:R-:W-:-:S03]  /*4a20*/  SHF.R.U32.HI R5, RZ, R11, R0 ;  /* 0x0000000bff057219 */ /* 0x000fc60000011600 */
[----:B------:R-:W-:Y:S02]  /*4a30*/  IMAD.MOV.U32 R4, RZ, RZ, R15 ;  /* 0x000000ffff047224 */ /* 0x000fe400078e000f */
[----:B------:R-:W4:Y:S01]  /*4a40*/  LDC R28, c[0x0][0x638] ;  /* 0x00018e00ff1c7b82 */ /* 0x000f220000000800 */
[----:B0-----:R-:W-:-:S07]  /*4a50*/  IMAD R25, R9, R7, R12 ;  /* 0x0000000709197224 */ /* 0x001fce00078e020c */
[----:B------:R-:W0:Y:S08]  /*4a60*/  LDC R29, c[0x0][0x610] ;  /* 0x00018400ff1d7b82 */ /* 0x000e300000000800 */
[----:B------:R-:W0:Y:S01]  /*4a70*/  LDC R30, c[0x0][0x600] ;  /* 0x00018000ff1e7b82 */ /* 0x000e220000000800 */
[----:B-123--:R-:W-:Y:S05]  /*4a80*/  @!P0 BRA `(.L_x_97) ;  /* 0x0000000000288947 */ /* 0x00efea0003800000 */
[----:B------:R-:W1:Y:S02]  /*4a90*/  LDC R0, c[0x0][0x64c] ;  /* 0x00019300ff007b82 */ /* 0x000e640000000800 */
[----:B-1----:R-:W-:-:S05]  /*4aa0*/  IADD3 R3, P0, R15, R0, RZ ;  /* 0x000000000f037210 */ /* 0x002fca0007f1e0ff */
        /* <DEDUP_REMOVED lines=8> */
.L_x_97:
[----:B------:R-:W-:Y:S01]  /*4b30*/  ISETP.NE.AND P0, PT, R2, 0x1, PT ;  /* 0x000000010200780c */ /* 0x000fe20003f05270 */
[----:B------:R-:W-:Y:S01]  /*4b40*/  IMAD.MOV R14, RZ, RZ, -R14 ;  /* 0x000000ffff0e7224 */ /* 0x000fe200078e0a0e */
[----:B------:R-:W-:Y:S02]  /*4b50*/  SHF.R.U64 R3, R4, R24, R5 ;  /* 0x0000001804037219 */ /* 0x000fe40000001205 */
[----:B------:R-:W-:Y:S02]  /*4b60*/  LOP3.LUT R0, R13, R66, RZ, 0xc0, !PT ;  /* 0x000000420d007212 */ /* 0x000fe400078ec0ff */
[----:B------:R-:W-:Y:S01]  /*4b70*/  LOP3.LUT R10, R10, R65, RZ, 0xc0, !PT ;  /* 0x000000410a0a7212 */ /* 0x000fe200078ec0ff */
[----:B------:R-:W-:Y:S02]  /*4b80*/  IMAD.MOV R4, RZ, RZ, -R3 ;  /* 0x000000ffff047224 */ /* 0x000fe400078e0a03 */
[----:B------:R-:W-:Y:S02]  /*4b90*/  IMAD R0, R61, R3, R0 ;  /* 0x000000033d007224 */ /* 0x000fe400078e0200 */
[----:B----4-:R-:W-:-:S02]  /*4ba0*/  IMAD R3, R4, R28, R15 ;  /* 0x0000001c04037224 */ /* 0x010fc400078e020f */
[----:B------:R-:W-:Y:S02]  /*4bb0*/  @P0 IMAD R25, R21, R14, R20 ;  /* 0x0000000e15190224 */ /* 0x000fe400078e0214 */
[----:B0-----:R-:W-:Y:S02]  /*4bc0*/  IMAD R5, R3, R30, R10 ;  /* 0x0000001e03057224 */ /* 0x001fe400078e020a */
[----:B------:R-:W-:Y:S02]  /*4bd0*/  IMAD R0, R0, R29, R25 ;  /* 0x0000001d00007224 */ /* 0x000fe400078e0219 */
[----:B------:R-:W-:-:S03]  /*4be0*/  IMAD.MOV.U32 R4, RZ, RZ, 0x1 ;  /* 0x00000001ff047424 */ /* 0x000fc600078e00ff */
[----:B------:R-:W-:Y:S02]  /*4bf0*/  SEL R70, R5, R0, !P0 ;  /* 0x0000000005467207 */ /* 0x000fe40004000000 */
[----:B------:R-:W-:Y:S02]  /*4c00*/  PRMT R3, R4, 0x7610, R3 ;  /* 0x0000761004037816 */ /* 0x000fe40000000003 */
[----:B------:R-:W-:-:S07]  /*4c10*/  SEL R0, R0, R5, !P0 ;  /* 0x0000000500007207 */ /* 0x000fce0004000000 */
.L_x_95:
[----:B------:R-:W-:Y:S01]  /*4c20*/  UIADD3 UR42, UR43, UR42, URZ ;  /* 0x0000002a2b2a7290 */ /* 0x000fe2000fffe03f */
[----:B------:R-:W-:Y:S01]  /*4c30*/  LOP3.LUT P0, RZ, R3, 0xff, RZ, 0xc0, !PT ;  /* 0x000000ff03ff7812 */ /* 0x000fe2000780c0ff */
[----:B------:R-:W-:Y:S02]  /*4c40*/  IMAD.MOV.U32 R71, RZ, RZ, R0 ;  /* 0x000000ffff477224 */ /* 0x000fe400078e0000 */
[----:B------:R-:W-:Y:S02]  /*4c50*/  USHF.R.U32.HI UR4, URZ, 0x2, UR42 ;  /* 0x000000023f047899 */ /* 0x000fe4000801162a */
[----:B------:R-:W-:Y:S02]  /*4c60*/  UISETP.GT.U32.AND UP1, UPT, UR42, 0x3, UPT ;  /* 0x000000032a00788c */ /* 0x000fe4000bf24070 */
[----:B------:R-:W-:Y:S02]  /*4c70*/  ULOP3.LUT UR4, UR4, 0x1, URZ, 0xc0, !UPT ;  /* 0x0000000104047892 */ /* 0x000fe4000f8ec03f */
[----:B------:R-:W-:-:S02]  /*4c80*/  UISETP.LT.U32.AND UP1, UPT, UR43, 0x4, UP1 ;  /* 0x000000042b00788c */ /* 0x000fc40008f21070 */
[----:B------:R-:W-:Y:S02]  /*4c90*/  UISETP.NE.U32.AND UP0, UPT, UR4, 0x1, UPT ;  /* 0x000000010400788c */ /* 0x000fe4000bf05070 */
[----:B------:R-:W-:Y:S02]  /*4ca0*/  USEL UR5, URZ, 0x1, !UP1 ;  /* 0x000000013f057887 */ /* 0x000fe4000c800000 */
[----:B------:R-:W-:Y:S02]  /*4cb0*/  UISETP.GT.U32.AND UP0, UPT, UR43, 0x3, !UP0 ;  /* 0x000000032b00788c */ /* 0x000fe4000c704070 */
[----:B------:R-:W-:Y:S02]  /*4cc0*/  ULOP3.LUT UR42, UR42, 0x3, URZ, 0xc0, !UPT ;  /* 0x000000032a2a7892 */ /* 0x000fe4000f8ec03f */
[----:B------:R-:W-:-:S04]  /*4cd0*/  USEL UR4, URZ, 0x1, !UP0 ;  /* 0x000000013f047887 */ /* 0x000fc8000c000000 */
[----:B------:R-:W-:Y:S01]  /*4ce0*/  ULOP3.LUT UR40, UR4, UR40, UR5, 0x96, !UPT ;  /* 0x0000002804287292 */ /* 0x000fe2000f8e9605 */
[----:B------:R-:W-:Y:S11]  /*4cf0*/  @P0 BRA `(.L_x_98) ;  /* 0xffffffc400e00947 */ /* 0x000ff6000383ffff */
[----:B------:R-:W-:Y:S05]  /*4d00*/  EXIT ;  /* 0x000000000000794d */ /* 0x000fea0003800000 */
.L_x_7:
        /* <DEDUP_REMOVED lines=26> */
.L_x_100:
[----:B------:R-:W0:Y:S01]  /*4eb0*/  LDC.64 R28, c[0x0][0x640] ;  /* 0x00019000ff1c7b82 */ /* 0x000e220000000a00 */
[-CC-:B------:R-:W-:Y:S01]  /*4ec0*/  SHF.R.U64 R22, R14, R6.reuse, R15.reuse ;  /* 0x000000060e167219 */ /* 0x180fe2000000120f */
[----:B------:R-:W-:Y:S01]  /*4ed0*/  IMAD.MOV.U32 R30, RZ, RZ, 0x1 ;  /* 0x00000001ff1e7424 */ /* 0x000fe200078e00ff */
[----:B------:R-:W-:Y:S02]  /*4ee0*/  SHF.R.U32.HI R6, RZ, R6, R15 ;  /* 0x00000006ff067219 */ /* 0x000fe4000001160f */
[----:B------:R-:W-:-:S03]  /*4ef0*/  IADD3 R13, P0, RZ, -R22, RZ ;  /* 0x80000016ff0d7210 */ /* 0x000fc60007f1e0ff */
[----:B------:R-:W1:Y:S02]  /*4f00*/  LDC R12, c[0x0][0x618] ;  /* 0x00018600ff0c7b82 */ /* 0x000e640000000800 */
[----:B------:R-:W-:-:S04]  /*4f10*/  IMAD.X R11, RZ, RZ, ~R6, P0 ;  /* 0x000000ffff0b7224 */ /* 0x000fc800000e0e06 */
[-C--:B------:R-:W-:Y:S02]  /*4f20*/  IMAD R6, R11, R24.reuse, RZ ;  /* 0x000000180b067224 */ /* 0x080fe400078e02ff */
[----:B------:R-:W2:Y:S01]  /*4f30*/  LDC R14, c[0x0][0x608] ;  /* 0x00018200ff0e7b82 */ /* 0x000ea20000000800 */
[----:B------:R-:W-:-:S04]  /*4f40*/  IMAD.WIDE.U32 R10, R13, R24, R16 ;  /* 0x000000180d0a7225 */ /* 0x000fc800078e0010 */
[----:B------:R-:W-:-:S03]  /*4f50*/  IMAD R13, R13, R25, R6 ;  /* 0x000000190d0d7224 */ /* 0x000fc600078e0206 */
[----:B------:R-:W3:Y:S01]  /*4f60*/  LDC R27, c[0x0][0x658] ;  /* 0x00019600ff1b7b82 */ /* 0x000ee20000000800 */
[----:B------:R-:W-:Y:S01]  /*4f70*/  IMAD.IADD R11, R11, 0x1, R13 ;  /* 0x000000010b0b7824 */ /* 0x000fe200078e020d */
[----:B0-----:R-:W-:-:S04]  /*4f80*/  ISETP.NE.U32.AND P0, PT, R28, RZ, PT ;  /* 0x000000ff1c00720c */ /* 0x001fc80003f05070 */
[----:B------:R-:W-:Y:S02]  /*4f90*/  ISETP.NE.AND.EX P0, PT, R29, RZ, PT, P0 ;  /* 0x000000ff1d00720c */ /* 0x000fe40003f05300 */
[----:B------:R-:W0:Y:S01]  /*4fa0*/  LDC R20, c[0x0][0x600] ;  /* 0x00018000ff147b82 */ /* 0x000e220000000800 */
[-CC-:B-1----:R-:W-:Y:S01]  /*4fb0*/  SHF.R.U64 R8, R10, R12.reuse, R11.reuse ;  /* 0x0000000c0a087219 */ /* 0x182fe2000000120b */
[----:B------:R-:W-:Y:S01]  /*4fc0*/  IMAD.MOV.U32 R10, RZ, RZ, -0x1 ;  /* 0xffffffffff0a7424 */ /* 0x000fe200078e00ff */
[----:B------:R-:W-:-:S05]  /*4fd0*/  SHF.R.U32.HI R11, RZ, R12, R11 ;  /* 0x0000000cff0b7219 */ /* 0x000fca000001160b */
[----:B------:R-:W1:Y:S01]  /*4fe0*/  LDC R24, c[0x0][0x648] ;  /* 0x00019200ff187b82 */ /* 0x000e620000000800 */
[-CC-:B--2---:R-:W-:Y:S02]  /*4ff0*/  SHF.R.U64 R21, R8, R14.reuse, R11.reuse ;  /* 0x0000000e08157219 */ /* 0x184fe4000000120b */
[----:B------:R-:W-:-:S05]  /*5000*/  SHF.R.U32.HI R6, RZ, R14, R11 ;  /* 0x0000000eff067219 */ /* 0x000fca000001160b */
[----:B------:R-:W2:Y:S01]  /*5010*/  LDC R26, c[0x0][0x638] ;  /* 0x00018e00ff1a7b82 */ /* 0x000ea20000000800 */
[-C--:B---3--:R-:W-:Y:S02]  /*5020*/  SHF.L.U32 R10, R10, R27.reuse, RZ ;  /* 0x0000001b0a0a7219 */ /* 0x088fe400000006ff */
[-CC-:B------:R-:W-:Y:S02]  /*5030*/  SHF.R.U64 R25, R21, R27.reuse, R6.reuse ;  /* 0x0000001b15197219 */ /* 0x180fe40000001206 */
[----:B------:R-:W-:Y:S02]  /*5040*/  LOP3.LUT R32, RZ, R10, RZ, 0x33, !PT ;  /* 0x0000000aff207212 */ /* 0x000fe400078e33ff */
[----:B------:R-:W-:Y:S01]  /*5050*/  SHF.R.U32.HI R11, RZ, R27, R6 ;  /* 0x0000001bff0b7219 */ /* 0x000fe20000011606 */
[----:B------:R-:W3:Y:S01]  /*5060*/  LDC R31, c[0x0][0x610] ;  /* 0x00018400ff1f7b82 */ /* 0x000ee20000000800 */
[----:B------:R-:W-:Y:S01]  /*5070*/  IMAD.MOV.U32 R10, RZ, RZ, R25 ;  /* 0x000000ffff0a7224 */ /* 0x000fe200078e0019 */
[----:B------:R-:W-:Y:S06]  /*5080*/  @!P0 BRA `(.L_x_101) ;  /* 0x0000000000288947 */ /* 0x000fec0003800000 */
        /* <DEDUP_REMOVED lines=10> */
.L_x_101:
[----:B------:R-:W-:Y:S02]  /*5130*/  ISETP.NE.AND P0, PT, R2, 0x1, PT ;  /* 0x000000010200780c */ /* 0x000fe40003f05270 */
[----:B-1----:R-:W-:Y:S01]  /*5140*/  SHF.R.U64 R6, R10, R24, R11 ;  /* 0x000000180a067219 */ /* 0x002fe2000000120b */
[----:B0-----:R-:W-:Y:S01]  /*5150*/  VIADD R11, R20, 0xffffffff ;  /* 0xffffffff140b7836 */ /* 0x001fe20000000000 */
[----:B------:R-:W-:Y:S02]  /*5160*/  SHF.L.U32 R30, R30, R27, RZ ;  /* 0x0000001b1e1e7219 */ /* 0x000fe400000006ff */
[----:B------:R-:W-:Y:S01]  /*5170*/  LOP3.LUT R5, R21, R32, RZ, 0xc0, !PT ;  /* 0x0000002015057212 */ /* 0x000fe200078ec0ff */
[----:B------:R-:W-:-:S04]  /*5180*/  IMAD.MOV R10, RZ, RZ, -R6 ;  /* 0x000000ffff0a7224 */ /* 0x000fc800078e0a06 */
[----:B------:R-:W-:Y:S01]  /*5190*/  IMAD R6, R30, R6, R5 ;  /* 0x000000061e067224 */ /* 0x000fe200078e0205 */
[----:B------:R-:W-:Y:S01]  /*51a0*/  LOP3.LUT R5, R8, R11, RZ, 0xc0, !PT ;  /* 0x0000000b08057212 */ /* 0x000fe200078ec0ff */
[----:B------:R-:W-:Y:S02]  /*51b0*/  @P0 IMAD R7, R9, R23, R4 ;  /* 0x0000001709070224 */ /* 0x000fe400078e0204 */
[----:B--2---:R-:W-:Y:S02]  /*51c0*/  IMAD R4, R10, R26, R25 ;  /* 0x0000001a0a047224 */ /* 0x004fe400078e0219 */
[----:B---3--:R-:W-:Y:S02]  /*51d0*/  IMAD R7, R6, R31, R7 ;  /* 0x0000001f06077224 */ /* 0x008fe400078e0207 */
[----:B------:R-:W-:Y:S02]  /*51e0*/  IMAD R4, R4, R20, R5 ;  /* 0x0000001404047224 */ /* 0x000fe400078e0205 */
[----:B------:R-:W-:-:S02]  /*51f0*/  IMAD.MOV.U32 R8, RZ, RZ, 0x1 ;  /* 0x00000001ff087424 */ /* 0x000fc400078e00ff */
[----:B------:R-:W-:Y:S01]  /*5200*/  IMAD.MOV.U32 R6, RZ, RZ, R22 ;  /* 0x000000ffff067224 */ /* 0x000fe200078e0016 */
[----:B------:R-:W-:Y:S02]  /*5210*/  SEL R20, R4, R7, !P0 ;  /* 0x0000000704147207 */ /* 0x000fe40004000000 */
[----:B------:R-:W-:-:S07]  /*5220*/  SEL R21, R7, R4, !P0 ;  /* 0x0000000407157207 */ /* 0x000fce0004000000 */
.L_x_99:
[----:B------:R-:W-:-:S08]  /*5230*/  NOP ;  /* 0x0000000000007918 */ /* 0x000fd00000000000 */
[----:B------:R-:W0:-:S00]  /*5240*/  USETMAXREG.DEALLOC.CTAPOOL 0x28 ;  /* 0x00000028000079c8 */ /* 0x000e0000080e0500 */
[----:B0-----:R-:W-:-:S13]  /*5250*/  ISETP.NE.AND P0, PT, R3, RZ, PT ;  /* 0x000000ff0300720c */ /* 0x001fda0003f05270 */
[----:B------:R-:W-:Y:S05]  /*5260*/  @P0 EXIT ;  /* 0x000000000000094d */ /* 0x000fea0003800000 */
[----:B------:R-:W-:Y:S01]  /*5270*/  LOP3.LUT P0, RZ, R8, 0xff, RZ, 0xc0, !PT ;  /* 0x000000ff08ff7812 */ /* 0x000fe2000780c0ff */
[----:B------:R-:W-:Y:S02]  /*5280*/  IMAD.MOV.U32 R3, RZ, RZ, 0x1 ;  /* 0x00000001ff037424 */ /* 0x000fe400078e00ff */
[----:B------:R-:W-:-:S10]  /*5290*/  IMAD.MOV.U32 R8, RZ, RZ, RZ ;  /* 0x000000ffff087224 */ /* 0x000fd400078e00ff */
[----:B------:R-:W-:Y:S05]  /*52a0*/  @!P0 BRA `(.L_x_102) ;  /* 0x0000000c005c8947 */ /* 0x000fea0003800000 */
[----:B------:R-:W0:Y:S01]  /*52b0*/  LDC R3, c[0x0][0x28c] ;  /* 0x0000a300ff037b82 */ /* 0x000e220000000800 */
[----:B------:R-:W1:Y:S01]  /*52c0*/  S2R R12, SR_CgaCtaId ;  /* 0x00000000000c7919 */ /* 0x000e620000008800 */
[----:B------:R-:W-:Y:S01]  /*52d0*/  ULDC UR5, c[0x0][0x658] ;  /* 0x0001960000057ab9 */ /* 0x000fe20000000800 */
[----:B------:R-:W-:Y:S01]  /*52e0*/  UMOV UR6, 0xffffffff ;  /* 0xffffffff00067882 */ /* 0x000fe20000000000 */
[----:B------:R-:W-:Y:S01]  /*52f0*/  BSSY B0, `(.L_x_102) ;  /* 0x00000d2000007945 */ /* 0x000fe20003800000 */
[----:B------:R-:W-:Y:S01]  /*5300*/  USHF.L.U32 UR6, UR6, UR5, URZ ;  /* 0x0000000506067299 */ /* 0x000fe2000800063f */
[----:B------:R-:W-:Y:S01]  /*5310*/  IMAD.MOV.U32 R10, RZ, RZ, 0x1 ;  /* 0x00000001ff0a7424 */ /* 0x000fe200078e00ff */
[----:B------:R-:W-:Y:S01]  /*5320*/  LOP3.LUT R19, R18, 0x2, RZ, 0xfc, !PT ;  /* 0x0000000212137812 */ /* 0x000fe200078efcff */
[----:B------:R-:W-:Y:S01]  /*5330*/  IMAD.MOV.U32 R8, RZ, RZ, RZ ;  /* 0x000000ffff087224 */ /* 0x000fe200078e00ff */
[----:B------:R-:W-:Y:S01]  /*5340*/  ULDC UR4, c[0x0][0x600] ;  /* 0x0001800000047ab9 */ /* 0x000fe20000000800 */
[----:B------:R-:W-:Y:S01]  /*5350*/  UMOV UR7, 0x1 ;  /* 0x0000000100077882 */ /* 0x000fe20000000000 */
[----:B------:R-:W-:-:S02]  /*5360*/  UIADD3 UR4, UR4, -0x1, URZ ;  /* 0xffffffff04047890 */ /* 0x000fc4000fffe03f */
[----:B------:R-:W-:Y:S02]  /*5370*/  USHF.L.U32 UR5, UR7, UR5, URZ ;  /* 0x0000000507057299 */ /* 0x000fe4000800063f */
[----:B------:R-:W-:Y:S01]  /*5380*/  ULOP3.LUT UR6, URZ, UR6, URZ, 0x33, !UPT ;  /* 0x000000063f067292 */ /* 0x000fe2000f8e333f */
[----:B------:R-:W-:Y:S01]  /*5390*/  ULDC.64 UR30, c[0x0][0x198] ;  /* 0x00006600001e7ab9 */ /* 0x000fe20000000a00 */
[----:B0-----:R-:W-:-:S05]  /*53a0*/  VIADD R3, R3, 0x3f ;  /* 0x0000003f03037836 */ /* 0x001fca0000000000 */
[----:B------:R-:W-:-:S04]  /*53b0*/  SHF.R.S32.HI R4, RZ, 0x1f, R3 ;  /* 0x0000001fff047819 */ /* 0x000fc80000011403 */
[----:B------:R-:W-:Y:S01]  /*53c0*/  LEA.HI R4, R4, R3, RZ, 0x6 ;  /* 0x0000000304047211 */ /* 0x000fe200078f30ff */
[C---:B-1----:R-:W-:Y:S02]  /*53d0*/  IMAD.SHL.U32 R11, R12.reuse, 0x8, RZ ;  /* 0x000000080c0b7824 */ /* 0x042fe400078e00ff */
[----:B------:R-:W-:Y:S01]  /*53e0*/  IMAD.SHL.U32 R12, R12, 0x100, RZ ;  /* 0x000001000c0c7824 */ /* 0x000fe200078e00ff */
[----:B------:R-:W-:Y:S01]  /*53f0*/  SHF.R.S32.HI R9, RZ, 0x6, R4 ;  /* 0x00000006ff097819 */ /* 0x000fe20000011404 */
[----:B------:R-:W-:Y:S01]  /*5400*/  IMAD.MOV.U32 R3, RZ, RZ, 0x1 ;  /* 0x00000001ff037424 */ /* 0x000fe200078e00ff */
[----:B------:R-:W-:Y:S02]  /*5410*/  LOP3.LUT R11, R11, 0x38, RZ, 0xc0, !PT ;  /* 0x000000380b0b7812 */ /* 0x000fe400078ec0ff */
[----:B------:R-:W-:Y:S01]  /*5420*/  LOP3.LUT R12, R12, 0x700, RZ, 0xc0, !PT ;  /* 0x000007000c0c7812 */ /* 0x000fe200078ec0ff */
[----:B------:R-:W-:-:S07]  /*5430*/  VIADD R13, R9, 0x1 ;  /* 0x00000001090d7836 */ /* 0x000fce0000000000 */
.L_x_113:
[----:B------:R-:W-:-:S03]  /*5440*/  UMOV UR7, 0xffffffff ;  /* 0xffffffff00077882 */ /* 0x000fc60000000000 */
[----:B------:R-:W-:Y:S05]  /*5450*/  BRA.DIV UR7, `(.L_x_103) ;  /* 0x0000000e07d87947 */ /* 0x000fea000b800000 */
[----:B------:R-:W-:-:S13]  /*5460*/  ELECT P6, URZ, PT ;  /* 0x00000000003f782f */ /* 0x000fda00038c0000 */
.L_x_124:
[----:B------:R-:W0:Y:S01]  /*5470*/  LDC R4, c[0x0][0x28c] ;  /* 0x0000a300ff047b82 */ /* 0x000e220000000800 */
[----:B------:R-:W-:Y:S01]  /*5480*/  BSSY B1, `(.L_x_104) ;  /* 0x0000044000017945 */ /* 0x000fe20003800000 */
[----:B0-----:R-:W-:-:S13]  /*5490*/  ISETP.LT.OR P6, PT, R4, 0x1, !P6 ;  /* 0x000000010400780c */ /* 0x001fda00077c1670 */
[----:B------:R-:W-:Y:S05]  /*54a0*/  @P6 BRA `(.L_x_105) ;  /* 0x0000000400046947 */ /* 0x000fea0003800000 */
[----:B------:R-:W-:Y:S02]  /*54b0*/  IMAD R20, R20, 0x40, R11 ;  /* 0x0000004014147824 */ /* 0x000fe400078e020b */
[----:B------:R-:W-:Y:S02]  /*54c0*/  IMAD.SHL.U32 R21, R21, 0x80, RZ ;  /* 0x0000008015157824 */ /* 0x000fe400078e00ff */
[----:B------:R-:W-:Y:S02]  /*54d0*/  IMAD.MOV.U32 R24, RZ, RZ, RZ ;  /* 0x000000ffff187224 */ /* 0x000fe400078e00ff */
[----:B------:R-:W-:Y:S02]  /*54e0*/  IMAD.MOV.U32 R4, RZ, RZ, R13 ;  /* 0x000000ffff047224 */ /* 0x000fe400078e000d */
[----:B------:R-:W-:Y:S02]  /*54f0*/  IMAD.MOV.U32 R5, RZ, RZ, R3 ;  /* 0x000000ffff057224 */ /* 0x000fe400078e0003 */
[----:B------:R-:W-:-:S07]  /*5500*/  IMAD.MOV.U32 R7, RZ, RZ, R8 ;  /* 0x000000ffff077224 */ /* 0x000fce00078e0008 */
.L_x_108:
[----:B------:R-:W0:Y:S01]  /*5510*/  S2R R15, SR_CgaCtaId ;  /* 0x00000000000f7919 */ /* 0x000e220000008800 */
[----:B------:R-:W-:Y:S02]  /*5520*/  MOV R14, 0x400 ;  /* 0x00000400000e7802 */ /* 0x000fe40000000f00 */
[----:B------:R-:W-:Y:S02]  /*5530*/  ISETP.NE.AND P1, PT, R0, RZ, PT ;  /* 0x000000ff0000720c */ /* 0x000fe40003f25270 */
[----:B0-----:R-:W-:Y:S02]  /*5540*/  LEA R22, R15, R14, 0x18 ;  /* 0x0000000e0f167211 */ /* 0x001fe400078ec0ff */
[----:B------:R-:W-:-:S09]  /*5550*/  SHF.L.U32 R14, R5, 0x1f, RZ ;  /* 0x0000001f050e7819 */ /* 0x000fd200000006ff */
[----:B------:R-:W0:Y:S01]  /*5560*/  @!P1 LDC R15, c[0x0][0x500] ;  /* 0x00014000ff0f9b82 */ /* 0x000e220000000800 */
[----:B------:R-:W-:-:S04]  /*5570*/  IMAD R23, R7, 0x8, R22 ;  /* 0x0000000807177824 */ /* 0x000fc800078e0216 */
[----:B------:R-:W1:Y:S02]  /*5580*/  SYNCS.PHASECHK.TRANS64.TRYWAIT P0, [R23+URZ+0x20], R14 ;  /* 0x0000200e170075a7 */ /* 0x000e64000800017f */
[----:B-1----:R-:W-:Y:S05]  /*5590*/  @!P0 BRA `(.L_x_106) ;  /* 0x0000000c00a88947 */ /* 0x002fea0003800000 */
.L_x_125:
[----:B-1----:R-:W-:Y:S01]  /*55a0*/  PRMT R14, R19, 0x9910, RZ ;  /* 0x00009910130e7816 */ /* 0x002fe200000000ff */
[----:B0-----:R0:W-:Y:S03]  /*55b0*/  @!P1 SYNCS.ARRIVE.TRANS64 RZ, [R23+URZ], R15 ;  /* 0x0000000f17ff99a7 */ /* 0x0011e6000800003f */
[----:B------:R-:W-:-:S13]  /*55c0*/  ISETP.NE.AND P0, PT, R14, 0x2, PT ;  /* 0x000000020e00780c */ /* 0x000fda0003f05270 */
[----:B0-----:R-:W-:Y:S05]  /*55d0*/  @P0 BRA `(.L_x_107) ;  /* 0x0000000000040947 */ /* 0x001fea0003800000 */
[----:B------:R-:W-:Y:S01]  /*55e0*/  BPT.TRAP 0x1 ;  /* 0x000000040000795c */ /* 0x000fe20000300000 */
.L_x_107:
[----:B------:R-:W-:Y:S01]  /*55f0*/  IMAD R14, R7, 0x8000, R22 ;  /* 0x00008000070e7824 */ /* 0x000fe200078e0216 */
[----:B------:R-:W-:Y:S01]  /*5600*/  R2UR UR34, R24 ;  /* 0x00000000182272ca */ /* 0x000fe200000e0000 */
[----:B------:R-:W-:Y:S01]  /*5610*/  VIADD R4, R4, 0xffffffff ;  /* 0xffffffff04047836 */ /* 0x000fe20000000000 */
[----:B------:R-:W-:Y:S01]  /*5620*/  R2UR UR33, R23 ;  /* 0x00000000172172ca */ /* 0x000fe200000e0000 */
[----:B------:R-:W-:Y:S01]  /*5630*/  UIADD3 UR14, UP0, UR30, 0xf0, URZ ;  /* 0x000000f01e0e7890 */ /* 0x000fe2000ff1e03f */
[----:B------:R-:W-:Y:S01]  /*5640*/  R2UR UR24, R14 ;  /* 0x000000000e1872ca */ /* 0x000fe200000e0000 */
[----:B------:R-:W-:Y:S01]  /*5650*/  IMAD R14, R7, 0x1000, R12 ;  /* 0x00001000070e7824 */ /* 0x000fe200078e020c */
[----:B------:R-:W-:Y:S01]  /*5660*/  R2UR UR36, R6 ;  /* 0x00000000062472ca */ /* 0x000fe200000e0000 */
[----:B------:R-:W-:Y:S01]  /*5670*/  UIADD3 UR42, UP1, UR30, 0x1f0, URZ ;  /* 0x000001f01e2a7890 */ /* 0x000fe2000ff3e03f */
[----:B------:R-:W-:Y:S01]  /*5680*/  R2UR UR35, R21 ;  /* 0x00000000152372ca */ /* 0x000fe200000e0000 */
[----:B------:R-:W-:Y:S01]  /*5690*/  IMAD R14, R14, 0x4, R22 ;  /* 0x000000040e0e7824 */ /* 0x000fe200078e0216 */
[----:B------:R-:W-:Y:S01]  /*56a0*/  R2UR UR19, R20 ;  /* 0x00000000141372ca */ /* 0x000fe200000e0000 */
[----:B------:R-:W-:Y:S01]  /*56b0*/  UIADD3.X UR15, URZ, UR31, URZ, UP0, !UPT ;  /* 0x0000001f3f0f7290 */ /* 0x000fe200087fe43f */
[----:B------:R-:W-:Y:S01]  /*56c0*/  ISETP.GT.AND P1, PT, R4, 0x1, PT ;  /* 0x000000010400780c */ /* 0x000fe20003f24270 */
[----:B------:R-:W-:Y:S01]  /*56d0*/  UIADD3 UR26, UR34, 0x20, URZ ;  /* 0x00000020221a7890 */ /* 0x000fe2000fffe03f */
[----:B------:R-:W-:Y:S01]  /*56e0*/  R2UR UR8, R14 ;  /* 0x000000000e0872ca */ /* 0x000fe200000e0000 */
[----:B------:R-:W-:Y:S01]  /*56f0*/  UIADD3.X UR43, URZ, UR31, URZ, UP1, !UPT ;  /* 0x0000001f3f2b7290 */ /* 0x000fe20008ffe43f */
[----:B------:R-:W-:Y:S01]  /*5700*/  VIADD R7, R7, 0x1 ;  /* 0x0000000107077836 */ /* 0x000fe20000000000 */
[----:B------:R-:W-:Y:S01]  /*5710*/  UIADD3 UR32, UR24, 0x100, URZ ;  /* 0x0000010018207890 */ /* 0x000fe2000fffe03f */
[----:B------:R-:W-:Y:S01]  /*5720*/  VIADD R24, R24, 0x40 ;  /* 0x0000004018187836 */ /* 0x000fe20000000000 */
[----:B------:R-:W-:Y:S01]  /*5730*/  UIADD3 UR24, UR24, 0x4100, URZ ;  /* 0x0000410018187890 */ /* 0x000fe2000fffe03f */
[----:B------:R-:W-:Y:S01]  /*5740*/  UMOV UR22, 0x0 ;  /* 0x0000000000167882 */ /* 0x000fe20000000000 */
[----:B------:R-:W-:Y:S01]  /*5750*/  UMOV UR23, 0x10000000 ;  /* 0x1000000000177882 */ /* 0x000fe20000000000 */
[----:B------:R-:W-:Y:S01]  /*5760*/  ISETP.NE.AND P0, PT, R7, 0x4, PT ;  /* 0x000000040700780c */ /* 0x000fe20003f05270 */
[----:B------:R-:W-:Y:S01]  /*5770*/  UMOV UR25, UR33 ;  /* 0x0000002100197c82 */ /* 0x000fe20008000000 */
[----:B------:R-:W-:Y:S01]  /*5780*/  UMOV UR28, UR36 ;  /* 0x00000024001c7c82 */ /* 0x000fe20008000000 */
[----:B------:R-:W-:-:S02]  /*5790*/  UMOV UR27, UR35 ;  /* 0x00000023001b7c82 */ /* 0x000fc40008000000 */
[----:B------:R-:W-:Y:S01]  /*57a0*/  UIADD3 UR16, UR8, 0x20100, URZ ;  /* 0x0002010008107890 */ /* 0x000fe2000fffe03f */
[----:B------:R0:W-:Y:S01]  /*57b0*/  UTMALDG.3D [UR32], [UR14], desc[UR22] ;  /* 0x000016200e0075b4 */ /* 0x0001e20008011000 */
[----:B------:R-:W-:Y:S01]  /*57c0*/  UIADD3 UR8, UR8, 0x22100, URZ ;  /* 0x0002210008087890 */ /* 0x000fe2000fffe03f */
[----:B------:R-:W-:Y:S01]  /*57d0*/  SEL R14, RZ, 0x1, P0 ;  /* 0x00000001ff0e7807 */ /* 0x000fe20000000000 */
[----:B------:R-:W-:Y:S01]  /*57e0*/  UMOV UR7, 0xff0000 ;  /* 0x00ff000000077882 */ /* 0x000fe20000000000 */
[----:B------:R-:W-:Y:S01]  /*57f0*/  UMOV UR17, UR33 ;  /* 0x0000002100117c82 */ /* 0x000fe20008000000 */
[----:B------:R-:W-:Y:S01]  /*5800*/  UMOV UR18, UR34 ;  /* 0x0000002200127c82 */ /* 0x000fe20008000000 */
[----:B------:R-:W-:Y:S01]  /*5810*/  UMOV UR20, UR36 ;  /* 0x0000002400147c82 */ /* 0x000fe20008000000 */
[----:B------:R-:W-:Y:S01]  /*5820*/  UMOV UR9, UR33 ;  /* 0x0000002100097c82 */ /* 0x000fe20008000000 */
[----:B------:R-:W-:Y:S01]  /*5830*/  UMOV UR11, UR19 ;  /* 0x00000013000b7c82 */ /* 0x000fe20008000000 */
[----:B------:R-:W-:Y:S01]  /*5840*/  UMOV UR12, UR36 ;  /* 0x00000024000c7c82 */ /* 0x000fe20008000000 */
[----:B------:R0:W-:Y:S01]  /*5850*/  UTMALDG.3D [UR24], [UR14], desc[UR22] ;  /* 0x000016180e0075b4 */ /* 0x0001e20008011000 */
[----:B------:R-:W-:Y:S01]  /*5860*/  UMOV UR10, UR26 ;  /* 0x0000001a000a7c82 */ /* 0x000fe20008000000 */
[----:B------:R-:W-:-:S02]  /*5870*/  LOP3.LUT R5, R5, R14, RZ, 0x3c, !PT ;  /* 0x0000000e05057212 */ /* 0x000fc400078e3cff */
[----:B------:R-:W-:Y:S01]  /*5880*/  SEL R7, R7, RZ, P0 ;  /* 0x000000ff07077207 */ /* 0x000fe20000000000 */
[----:B------:R0:W-:Y:S01]  /*5890*/  UTMALDG.3D.MULTICAST [UR16], [UR42], UR7, desc[UR22] ;  /* 0x000016102a0073b4 */ /* 0x0001e20008011807 */
[----:B------:R0:W-:Y:S02]  /*58a0*/  UTMALDG.3D.MULTICAST [UR8], [UR42], UR7, desc[UR22] ;  /* 0x000016082a0073b4 */ /* 0x0001e40008011807 */
[----:B0-----:R-:W-:Y:S05]  /*58b0*/  @P1 BRA `(.L_x_108) ;  /* 0xfffffffc00141947 */ /* 0x001fea000383ffff */
.L_x_105:
[----:B------:R-:W-:Y:S05]  /*58c0*/  BSYNC B1 ;  /* 0x0000000000017941 */ /* 0x000fea0003800000 */
.L_x_104:
[----:B------:R-:W-:Y:S01]  /*58d0*/  LOP3.LUT P1, RZ, R10, 0xff, RZ, 0xc0, !PT ;  /* 0x000000ff0aff7812 */ /* 0x000fe2000782c0ff */
[----:B------:R-:W-:Y:S01]  /*58e0*/  IMAD.IADD R8, R9, 0x1, R8 ;  /* 0x0000000109087824 */ /* 0x000fe200078e0208 */
[----:B------:R-:W-:Y:S01]  /*58f0*/  IADD3 R16, P2, R16, UR38, RZ ;  /* 0x0000002610107c10 */ /* 0x000fe2000ff5e0ff */
[----:B------:R-:W-:Y:S01]  /*5900*/  ULDC.64 UR8, c[0x0][0x650] ;  /* 0x0001940000087ab9 */ /* 0x000fe20000000a00 */
[----:B------:R-:W-:Y:S01]  /*5910*/  BSSY B1, `(.L_x_109) ;  /* 0x000006d000017945 */ /* 0x000fe20003800000 */
[----:B------:R-:W-:Y:S01]  /*5920*/  IMAD.MOV.U32 R21, RZ, RZ, -0x1 ;  /* 0xffffffffff157424 */ /* 0x000fe200078e00ff */
[----:B------:R-:W-:Y:S01]  /*5930*/  SHF.R.U32.HI R4, RZ, 0x2, R8 ;  /* 0x00000002ff047819 */ /* 0x000fe20000011608 */
[----:B------:R-:W-:Y:S01]  /*5940*/  IMAD.MOV.U32 R20, RZ, RZ, -0x1 ;  /* 0xffffffffff147424 */ /* 0x000fe200078e00ff */
[----:B------:R-:W-:Y:S02]  /*5950*/  ISETP.GT.U32.AND P0, PT, R8, 0x3, PT ;  /* 0x000000030800780c */ /* 0x000fe40003f04070 */
[----:B------:R-:W-:-:S02]  /*5960*/  LOP3.LUT R4, R4, 0x1, RZ, 0xc0, !PT ;  /* 0x0000000104047812 */ /* 0x000fc400078ec0ff */
[----:B------:R-:W-:Y:S01]  /*5970*/  ISETP.LT.U32.AND P0, PT, R9, 0x4, P0 ;  /* 0x000000040900780c */ /* 0x000fe20000701070 */
[----:B------:R-:W0:Y:S01]  /*5980*/  @P1 S2R R6, SR_CgaCtaId ;  /* 0x0000000000061919 */ /* 0x000e220000008800 */
[----:B------:R-:W-:Y:S02]  /*5990*/  @P1 MOV R5, 0x400 ;  /* 0x0000040000051802 */ /* 0x000fe40000000f00 */
[----:B------:R-:W-:Y:S02]  /*59a0*/  IADD3.X R17, R17, UR41, RZ, P2, !PT ;  /* 0x0000002911117c10 */ /* 0x000fe400097fe4ff */
[----:B------:R-:W-:Y:S02]  /*59b0*/  ISETP.GE.U32.AND P2, PT, R16, UR8, PT ;  /* 0x0000000810007c0c */ /* 0x000fe4000bf46070 */
[----:B------:R-:W-:Y:S02]  /*59c0*/  LOP3.LUT R8, R8, 0x3, RZ, 0xc0, !PT ;  /* 0x0000000308087812 */ /* 0x000fe400078ec0ff */
[----:B------:R-:W-:-:S02]  /*59d0*/  PRMT R10, RZ, 0x7610, R10 ;  /* 0x00007610ff0a7816 */ /* 0x000fc4000000000a */
[----:B0-----:R-:W-:Y:S01]  /*59e0*/  @P1 LEA R5, R6, R5, 0x18 ;  /* 0x0000000506051211 */ /* 0x001fe200078ec0ff */
[----:B------:R-:W-:-:S03]  /*59f0*/  IMAD.MOV.U32 R6, RZ, RZ, -0x1 ;  /* 0xffffffffff067424 */ /* 0x000fc600078e00ff */
[----:B------:R0:W-:Y:S01]  /*5a00*/  @P1 SYNCS.ARRIVE.TRANS64.A1T0 RZ, [R5+URZ+0x58], RZ ;  /* 0x000058ff05ff19a7 */ /* 0x0001e2000810003f */
[----:B------:R-:W-:Y:S02]  /*5a10*/  ISETP.NE.U32.AND P1, PT, R4, 0x1, PT ;  /* 0x000000010400780c */ /* 0x000fe40003f25070 */
[----:B------:R-:W-:Y:S02]  /*5a20*/  SEL R4, RZ, 0x1, !P0 ;  /* 0x00000001ff047807 */ /* 0x000fe40004000000 */
[----:B------:R-:W-:Y:S02]  /*5a30*/  ISETP.GE.U32.AND.EX P0, PT, R17, UR9, PT, P2 ;  /* 0x0000000911007c0c */ /* 0x000fe4000bf06120 */
[----:B------:R-:W-:-:S04]  /*5a40*/  ISETP.GT.U32.AND P1, PT, R9, 0x3, !P1 ;  /* 0x000000030900780c */ /* 0x000fc80004f24070 */
[----:B0-----:R-:W-:-:S04]  /*5a50*/  SEL R5, RZ, 0x1, !P1 ;  /* 0x00000001ff057807 */ /* 0x001fc80004800000 */
[--C-:B------:R-:W-:Y:S02]  /*5a60*/  LOP3.LUT R3, R5, R3, R4.reuse, 0x96, !PT ;  /* 0x0000000305037212 */ /* 0x100fe400078e9604 */
[----:B------:R-:W-:Y:S01]  /*5a70*/  PRMT R4, RZ, 0x7610, R4 ;  /* 0x00007610ff047816 */ /* 0x000fe20000000004 */
[----:B------:R-:W-:Y:S06]  /*5a80*/  @P0 BRA `(.L_x_110) ;  /* 0x0000000400540947 */ /* 0x000fec0003800000 */
[----:B------:R-:W0:Y:S01]  /*5a90*/  S2R R15, SR_CTAID.X ;  /* 0x00000000000f7919 */ /* 0x000e220000002500 */
[----:B------:R-:W-:Y:S01]  /*5aa0*/  ULDC.64 UR8, c[0x0][0x628] ;  /* 0x00018a0000087ab9 */ /* 0x000fe20000000a00 */
[----:B------:R-:W-:Y:S01]  /*5ab0*/  ULDC UR10, c[0x0][0x630] ;  /* 0x00018c00000a7ab9 */ /* 0x000fe20000000800 */
[----:B------:R-:W-:Y:S01]  /*5ac0*/  ISETP.NE.U32.AND P0, PT, RZ, UR8, PT ;  /* 0x00000008ff007c0c */ /* 0x000fe2000bf05070 */
[----:B------:R-:W1:Y:S01]  /*5ad0*/  S2R R20, SR_CTAID.Y ;  /* 0x0000000000147919 */ /* 0x000e620000002600 */
[----:B------:R-:W-:Y:S01]  /*5ae0*/  ULDC UR11, c[0x0][0x150] ;  /* 0x00005400000b7ab9 */ /* 0x000fe20000000800 */
[----:B------:R-:W-:Y:S01]  /*5af0*/  IMAD.MOV.U32 R4, RZ, RZ, R16 ;  /* 0x000000ffff047224 */ /* 0x000fe200078e0010 */
[----:B------:R-:W-:Y:S01]  /*5b00*/  ISETP.NE.AND.EX P0, PT, RZ, UR9, PT, P0 ;  /* 0x00000009ff007c0c */ /* 0x000fe2000bf05300 */
[----:B------:R-:W-:Y:S01]  /*5b10*/  IMAD.MOV.U32 R5, RZ, RZ, R17 ;  /* 0x000000ffff057224 */ /* 0x000fe200078e0011 */
[----:B0-----:R-:W-:-:S11]  /*5b20*/  I2FP.F32.U32 R22, R15 ;  /* 0x0000000f00167245 */ /* 0x001fd60000201000 */
[----:B------:R-:W-:Y:S05]  /*5b30*/  @!P0 BRA `(.L_x_111) ;  /* 0x0000000000288947 */ /* 0x000fea0003800000 */
[----:B------:R-:W-:Y:S02]  /*5b40*/  ULDC UR7, c[0x0][0x634] ;  /* 0x00018d0000077ab9 */ /* 0x000fe40000000800 */
[----:B------:R-:W-:-:S05]  /*5b50*/  IADD3 R5, P0, R16, UR7, RZ ;  /* 0x0000000710057c10 */ /* 0x000fca000ff1e0ff */
[----:B------:R-:W-:-:S04]  /*5b60*/  IMAD.X R21, RZ, RZ, R17, P0 ;  /* 0x000000ffff157224 */ /* 0x000fc800000e0611 */
[----:B------:R-:W-:-:S04]  /*5b70*/  IMAD.WIDE.U32 R6, R21, UR8, RZ ;  /* 0x0000000815067c25 */ /* 0x000fc8000f8e00ff */
[----:B------:R-:W-:-:S04]  /*5b80*/  IMAD.WIDE.U32 R6, P0, R5, UR9, R6 ;  /* 0x0000000905067c25 */ /* 0x000fc8000f800006 */
[----:B------:R-:W-:-:S04]  /*5b90*/  IMAD.WIDE.U32 R4, R5, UR8, RZ ;  /* 0x0000000805047c25 */ /* 0x000fc8000f8e00ff */
[----:B------:R-:W-:Y:S01]  /*5ba0*/  IMAD.MOV.U32 R4, RZ, RZ, R7 ;  /* 0x000000ffff047224 */ /* 0x000fe200078e0007 */
[----:B------:R-:W-:Y:S01]  /*5bb0*/  IADD3 RZ, P1, R5, R6, RZ ;  /* 0x0000000605ff7210 */ /* 0x000fe20007f3e0ff */
[----:B------:R-:W-:-:S04]  /*5bc0*/  IMAD.X R5, RZ, RZ, RZ, P0 ;  /* 0x000000ffff057224 */ /* 0x000fc800000e06ff */
[----:B------:R-:W-:-:S08]  /*5bd0*/  IMAD.WIDE.U32.X R4, R21, UR9, R4, P1 ;  /* 0x0000000915047c25 */ /* 0x000fd000088e0404 */
.L_x_111:
[--C-:B------:R-:W-:Y:S01]  /*5be0*/  SHF.R.U64 R14, R4, UR10, R5.reuse ;  /* 0x0000000a040e7c19 */ /* 0x100fe20008001205 */
[----:B------:R-:W-:Y:S01]  /*5bf0*/  FMUL R22, R22, UR11 ;  /* 0x0000000b16167c20 */ /* 0x000fe20008400000 */
[----:B------:R-:W-:Y:S01]  /*5c00*/  SHF.R.U32.HI R4, RZ, UR10, R5 ;  /* 0x0000000aff047c19 */ /* 0x000fe20008011605 */
[----:B------:R-:W0:Y:S01]  /*5c10*/  LDC R6, c[0x0][0x144] ;  /* 0x00005100ff067b82 */ /* 0x000e220000000800 */
[----:B------:R-:W-:Y:S01]  /*5c20*/  IADD3 R5, P0, RZ, -R14, RZ ;  /* 0x8000000eff057210 */ /* 0x000fe20007f1e0ff */
[----:B------:R-:W-:Y:S01]  /*5c30*/  ULDC UR7, c[0x0][0x154] ;  /* 0x0000550000077ab9 */ /* 0x000fe20000000800 */
[----:B-1----:R-:W-:Y:S01]  /*5c40*/  I2FP.F32.U32 R7, R20 ;  /* 0x0000001400077245 */ /* 0x002fe20000201000 */
[----:B------:R-:W1:Y:S01]  /*5c50*/  F2I.U32.TRUNC.NTZ R22, R22 ;  /* 0x0000001600167305 */ /* 0x000e62000020f000 */
[----:B------:R-:W-:Y:S01]  /*5c60*/  ULDC.64 UR8, c[0x0][0x620] ;  /* 0x0001880000087ab9 */ /* 0x000fe20000000a00 */
[----:B------:R-:W-:Y:S01]  /*5c70*/  IMAD.X R4, RZ, RZ, ~R4, P0 ;  /* 0x000000ffff047224 */ /* 0x000fe200000e0e04 */
[----:B------:R-:W-:Y:S01]  /*5c80*/  ISETP.NE.AND P2, PT, R2, 0x1, PT ;  /* 0x000000010200780c */ /* 0x000fe20003f45270 */
[----:B------:R-:W-:Y:S01]  /*5c90*/  FMUL R23, R7, UR7 ;  /* 0x0000000707177c20 */ /* 0x000fe20008400000 */
[----:B------:R-:W2:Y:S01]  /*5ca0*/  LDC R25, c[0x0][0x148] ;  /* 0x00005200ff197b82 */ /* 0x000ea20000000800 */
[----:B------:R-:W-:Y:S01]  /*5cb0*/  IMAD R4, R4, UR8, RZ ;  /* 0x0000000804047c24 */ /* 0x000fe2000f8e02ff */
[----:B------:R-:W-:-:S03]  /*5cc0*/  ULDC UR7, c[0x0][0x618] ;  /* 0x0001860000077ab9 */ /* 0x000fc60000000800 */
[----:B------:R-:W3:Y:S01]  /*5cd0*/  F2I.U32.TRUNC.NTZ R23, R23 ;  /* 0x0000001700177305 */ /* 0x000ee2000020f000 */
[C---:B------:R-:W-:Y:S02]  /*5ce0*/  IMAD R7, R5.reuse, UR9, R4 ;  /* 0x0000000905077c24 */ /* 0x040fe4000f8e0204 */
[----:B------:R-:W-:Y:S01]  /*5cf0*/  IMAD.WIDE.U32 R4, R5, UR8, R16 ;  /* 0x0000000805047c25 */ /* 0x000fe2000f8e0010 */
[----:B------:R-:W-:Y:S02]  /*5d00*/  ULDC.64 UR8, c[0x0][0x640] ;  /* 0x0001900000087ab9 */ /* 0x000fe40000000a00 */
[----:B------:R-:W-:Y:S01]  /*5d10*/  ISETP.NE.U32.AND P0, PT, RZ, UR8, PT ;  /* 0x00000008ff007c0c */ /* 0x000fe2000bf05070 */
[----:B------:R-:W-:Y:S02]  /*5d20*/  IMAD.IADD R5, R5, 0x1, R7 ;  /* 0x0000000105057824 */ /* 0x000fe400078e0207 */
[----:B-1----:R-:W-:Y:S01]  /*5d30*/  IMAD.MOV R22, RZ, RZ, -R22 ;  /* 0x000000ffff167224 */ /* 0x002fe200078e0a16 */
[----:B------:R-:W-:-:S02]  /*5d40*/  ISETP.NE.AND.EX P0, PT, RZ, UR9, PT, P0 ;  /* 0x00000009ff007c0c */ /* 0x000fc4000bf05300 */
[----:B------:R-:W-:Y:S01]  /*5d50*/  SHF.R.U64 R21, R4, UR7, R5 ;  /* 0x0000000704157c19 */ /* 0x000fe20008001205 */
[----:B0-----:R-:W-:Y:S01]  /*5d60*/  IMAD R15, R6, R22, R15 ;  /* 0x00000016060f7224 */ /* 0x001fe200078e020f */
[----:B------:R-:W-:Y:S01]  /*5d70*/  SHF.R.U32.HI R4, RZ, UR7, R5 ;  /* 0x00000007ff047c19 */ /* 0x000fe20008011605 */
[----:B------:R-:W-:Y:S01]  /*5d80*/  ULDC UR7, c[0x0][0x608] ;  /* 0x0001820000077ab9 */ /* 0x000fe20000000800 */
[----:B---3--:R-:W-:Y:S02]  /*5d90*/  IMAD.MOV R6, RZ, RZ, -R23 ;  /* 0x000000ffff067224 */ /* 0x008fe400078e0a17 */
[--C-:B------:R-:W-:Y:S02]  /*5da0*/  SHF.R.U64 R22, R21, UR7, R4.reuse ;  /* 0x0000000715167c19 */ /* 0x100fe40008001204 */
[----:B------:R-:W-:Y:S01]  /*5db0*/  SHF.R.U32.HI R5, RZ, UR7, R4 ;  /* 0x00000007ff057c19 */ /* 0x000fe20008011604 */
[----:B------:R-:W-:Y:S01]  /*5dc0*/  ULDC UR7, c[0x0][0x658] ;  /* 0x0001960000077ab9 */ /* 0x000fe20000000800 */
[----:B--2---:R-:W-:-:S02]  /*5dd0*/  @P2 IMAD R15, R25, R6, R20 ;  /* 0x00000006190f2224 */ /* 0x004fc400078e0214 */
[--C-:B------:R-:W-:Y:S02]  /*5de0*/  SHF.R.U64 R20, R22, UR7, R5.reuse ;  /* 0x0000000716147c19 */ /* 0x100fe40008001205 */
[----:B------:R-:W-:-:S03]  /*5df0*/  SHF.R.U32.HI R23, RZ, UR7, R5 ;  /* 0x00000007ff177c19 */ /* 0x000fc60008011605 */
[----:B------:R-:W-:Y:S02]  /*5e00*/  IMAD.MOV.U32 R6, RZ, RZ, R20 ;  /* 0x000000ffff067224 */ /* 0x000fe400078e0014 */
[----:B------:R-:W-:Y:S01]  /*5e10*/  IMAD.MOV.U32 R5, RZ, RZ, R23 ;  /* 0x000000ffff057224 */ /* 0x000fe200078e0017 */
[----:B------:R-:W-:Y:S06]  /*5e20*/  @!P0 BRA `(.L_x_112) ;  /* 0x00000000002c8947 */ /* 0x000fec0003800000 */
        /* <DEDUP_REMOVED lines=9> */
[----:B------:R-:W-:-:S04]  /*5ec0*/  IMAD.WIDE.U32.X R4, R23, UR9, R4, P1 ;  /* 0x0000000917047c25 */ /* 0x000fc800088e0404 */
[----:B------:R-:W-:-:S07]  /*5ed0*/  IMAD.MOV.U32 R6, RZ, RZ, R4 ;  /* 0x000000ffff067224 */ /* 0x000fce00078e0004 */
.L_x_112:
[----:B------:R-:W-:Y:S01]  /*5ee0*/  ULDC UR7, c[0x0][0x648] ;  /* 0x0001920000077ab9 */ /* 0x000fe20000000800 */
[----:B------:R-:W-:Y:S01]  /*5ef0*/  LOP3.LUT R4, R22, UR6, RZ, 0xc0, !PT ;  /* 0x0000000616047c12 */ /* 0x000fe2000f8ec0ff */
[----:B------:R-:W-:Y:S01]  /*5f00*/  ULDC UR8, c[0x0][0x610] ;  /* 0x0001840000087ab9 */ /* 0x000fe20000000800 */
[----:B------:R-:W-:Y:S01]  /*5f10*/  SHF.R.U64 R5, R6, UR7, R5 ;  /* 0x0000000706057c19 */ /* 0x000fe20008001205 */
[----:B------:R-:W-:Y:S01]  /*5f20*/  ULDC UR7, c[0x0][0x638] ;  /* 0x00018e0000077ab9 */ /* 0x000fe20000000800 */
[----:B------:R-:W-:-:S03]  /*5f30*/  LOP3.LUT R21, R21, UR4, RZ, 0xc0, !PT ;  /* 0x0000000415157c12 */ /* 0x000fc6000f8ec0ff */
[----:B------:R-:W-:Y:S02]  /*5f40*/  IMAD.MOV R7, RZ, RZ, -R5 ;  /* 0x000000ffff077224 */ /* 0x000fe400078e0a05 */
[----:B------:R-:W-:Y:S02]  /*5f50*/  IMAD R4, R5, UR5, R4 ;  /* 0x0000000505047c24 */ /* 0x000fe4000f8e0204 */
[----:B------:R-:W-:Y:S01]  /*5f60*/  IMAD R20, R7, UR7, R20 ;  /* 0x0000000707147c24 */ /* 0x000fe2000f8e0214 */
[----:B------:R-:W-:Y:S01]  /*5f70*/  ULDC UR7, c[0x0][0x600] ;  /* 0x0001800000077ab9 */ /* 0x000fe20000000800 */
[----:B------:R-:W-:Y:S02]  /*5f80*/  IMAD R15, R4, UR8, R15 ;  /* 0x00000008040f7c24 */ /* 0x000fe4000f8e020f */
[----:B------:R-:W-:Y:S02]  /*5f90*/  IMAD R6, R20, UR7, R21 ;  /* 0x0000000714067c24 */ /* 0x000fe4000f8e0215 */
[----:B------:R-:W-:-:S03]  /*5fa0*/  IMAD.MOV.U32 R4, RZ, RZ, 0x1 ;  /* 0x00000001ff047424 */ /* 0x000fc600078e00ff */
[----:B------:R-:W-:Y:S02]  /*5fb0*/  SEL R20, R6, R15, !P2 ;  /* 0x0000000f06147207 */ /* 0x000fe40005000000 */
[----:B------:R-:W-:Y:S01]  /*5fc0*/  SEL R21, R15, R6, !P2 ;  /* 0x000000060f157207 */ /* 0x000fe20005000000 */
[----:B------:R-:W-:-:S07]  /*5fd0*/  IMAD.MOV.U32 R6, RZ, RZ, R14 ;  /* 0x000000ffff067224 */ /* 0x000fce00078e000e */
.L_x_110:
[----:B------:R-:W-:Y:S05]  /*5fe0*/  BSYNC B1 ;  /* 0x0000000000017941 */ /* 0x000fea0003800000 */
.L_x_109:
[----:B------:R-:W-:-:S13]  /*5ff0*/  LOP3.LUT P0, RZ, R4, 0xff, RZ, 0xc0, !PT ;  /* 0x000000ff04ff7812 */ /* 0x000fda000780c0ff */
[----:B------:R-:W-:Y:S05]  /*6000*/  @P0 BRA `(.L_x_113) ;  /* 0xfffffff4000c0947 */ /* 0x000fea000383ffff */
[----:B------:R-:W-:Y:S05]  /*6010*/  BSYNC B0 ;  /* 0x0000000000007941 */ /* 0x000fea0003800000 */
.L_x_102:
[----:B------:R-:W-:-:S03]  /*6020*/  UMOV UR7, 0xffffffff ;  /* 0xffffffff00077882 */ /* 0x000fc60000000000 */
[----:B------:R-:W-:Y:S05]  /*6030*/  BRA.DIV UR7, `(.L_x_114) ;  /* 0x0000000607147947 */ /* 0x000fea000b800000 */
[----:B------:R-:W-:-:S13]  /*6040*/  ELECT P6, URZ, PT ;  /* 0x00000000003f782f */ /* 0x000fda00038c0000 */
.L_x_128:
[----:B------:R-:W-:Y:S04]  /*6050*/  BSSY B0, `(.L_x_115) ;  /* 0x000002b000007945 */ /* 0x000fe80003800000 */
[----:B------:R-:W-:Y:S05]  /*6060*/  @!P6 BRA `(.L_x_116) ;  /* 0x0000000000a4e947 */ /* 0x000fea0003800000 */
[----:B------:R-:W-:-:S04]  /*6070*/  LOP3.LUT R18, R18, 0x2, RZ, 0xfc, !PT ;  /* 0x0000000212127812 */ /* 0x000fc800078efcff */
[----:B------:R-:W-:-:S13]  /*6080*/  ISETP.NE.AND P0, PT, R18, 0x3, PT ;  /* 0x000000031200780c */ /* 0x000fda0003f05270 */
[----:B------:R-:W-:Y:S05]  /*6090*/  @!P0 BRA `(.L_x_117) ;  /* 0x0000000000048947 */ /* 0x000fea0003800000 */
[----:B------:R-:W-:Y:S01]  /*60a0*/  BPT.TRAP 0x1 ;  /* 0x000000040000795c */ /* 0x000fe20000300000 */
.L_x_117:
[----:B------:R-:W0:Y:S01]  /*60b0*/  S2R R5, SR_CgaCtaId ;  /* 0x0000000000057919 */ /* 0x000e220000008800 */
[----:B------:R-:W-:Y:S02]  /*60c0*/  MOV R0, 0x400 ;  /* 0x0000040000007802 */ /* 0x000fe40000000f00 */
[----:B------:R-:W-:Y:S02]  /*60d0*/  SHF.L.U32 R2, R3, 0x1f, RZ ;  /* 0x0000001f03027819 */ /* 0x000fe400000006ff */
[----:B0-----:R-:W-:-:S05]  /*60e0*/  LEA R5, R5, R0, 0x18 ;  /* 0x0000000005057211 */ /* 0x001fca00078ec0ff */
[----:B------:R-:W-:-:S04]  /*60f0*/  VIADD R5, R5, 0x20 ;  /* 0x0000002005057836 */ /* 0x000fc80000000000 */
[C---:B------:R-:W-:Y:S02]  /*6100*/  IMAD R7, R8.reuse, 0x8, R5 ;  /* 0x0000000808077824 */ /* 0x040fe400078e0205 */
[----:B------:R-:W-:Y:S02]  /*6110*/  VIADD R8, R8, 0x1 ;  /* 0x0000000108087836 */ /* 0x000fe40000000000 */
[----:B------:R-:W0:Y:S03]  /*6120*/  SYNCS.PHASECHK.TRANS64.TRYWAIT P0, [R7+URZ], R2 ;  /* 0x00000002070075a7 */ /* 0x000e26000800017f */
[----:B------:R-:W-:-:S04]  /*6130*/  ISETP.NE.AND P1, PT, R8, 0x4, PT ;  /* 0x000000040800780c */ /* 0x000fc80003f25270 */
[----:B------:R-:W-:Y:S02]  /*6140*/  SEL R0, RZ, 0x1, P1 ;  /* 0x00000001ff007807 */ /* 0x000fe40000800000 */
[----:B------:R-:W-:Y:S02]  /*6150*/  SEL R8, R8, RZ, P1 ;  /* 0x000000ff08087207 */ /* 0x000fe40000800000 */
[----:B------:R-:W-:-:S03]  /*6160*/  LOP3.LUT R9, R3, R0, RZ, 0x3c, !PT ;  /* 0x0000000003097212 */ /* 0x000fc600078e3cff */
[----:B------:R-:W-:Y:S01]  /*6170*/  IMAD R6, R8, 0x8, R5 ;  /* 0x0000000808067824 */ /* 0x000fe200078e0205 */
[----:B------:R-:W-:Y:S01]  /*6180*/  SHF.L.U32 R3, R9, 0x1f, RZ ;  /* 0x0000001f09037819 */ /* 0x000fe200000006ff */
[----:B0-----:R-:W-:Y:S06]  /*6190*/  @!P0 BRA `(.L_x_118) ;  /* 0x0000000000dc8947 */ /* 0x001fec0003800000 */
.L_x_129:
[----:B------:R-:W1:Y:S01]  /*61a0*/  SYNCS.PHASECHK.TRANS64.TRYWAIT P0, [R6+URZ], R3 ;  /* 0x00000003060075a7 */ /* 0x000e62000800017f */
[----:B------:R-:W-:-:S05]  /*61b0*/  VIADD R0, R8, 0x1 ;  /* 0x0000000108007836 */ /* 0x000fca0000000000 */
[----:B------:R-:W-:-:S04]  /*61c0*/  ISETP.NE.AND P1, PT, R0, 0x4, PT ;  /* 0x000000040000780c */ /* 0x000fc80003f25270 */
[----:B0-----:R-:W-:Y:S02]  /*61d0*/  SEL R2, RZ, 0x1, P1 ;  /* 0x00000001ff027807 */ /* 0x001fe40000800000 */
[----:B------:R-:W-:Y:S02]  /*61e0*/  SEL R0, R0, RZ, P1 ;  /* 0x000000ff00007207 */ /* 0x000fe40000800000 */
[----:B------:R-:W-:-:S03]  /*61f0*/  LOP3.LUT R9, R9, R2, RZ, 0x3c, !PT ;  /* 0x0000000209097212 */ /* 0x000fc600078e3cff */
[----:B------:R-:W-:Y:S01]  /*6200*/  IMAD R7, R0, 0x8, R5 ;  /* 0x0000000800077824 */ /* 0x000fe200078e0205 */
[----:B------:R-:W-:Y:S01]  /*6210*/  SHF.L.U32 R4, R9, 0x1f, RZ ;  /* 0x0000001f09047819 */ /* 0x000fe200000006ff */
[----:B-1----:R-:W-:Y:S06]  /*6220*/  @!P0 BRA `(.L_x_119) ;  /* 0x0000000000cc8947 */ /* 0x002fec0003800000 */
.L_x_130:
[----:B------:R-:W1:Y:S01]  /*6230*/  SYNCS.PHASECHK.TRANS64.TRYWAIT P0, [R7+URZ], R4 ;  /* 0x00000004070075a7 */ /* 0x000e62000800017f */
[----:B------:R-:W-:-:S05]  /*6240*/  VIADD R0, R0, 0x1 ;  /* 0x0000000100007836 */ /* 0x000fca0000000000 */
[----:B------:R-:W-:-:S04]  /*6250*/  ISETP.NE.AND P1, PT, R0, 0x4, PT ;  /* 0x000000040000780c */ /* 0x000fc80003f25270 */
[----:B------:R-:W-:Y:S02]  /*6260*/  SEL R2, RZ, 0x1, P1 ;  /* 0x00000001ff027807 */ /* 0x000fe40000800000 */
[----:B------:R-:W-:Y:S02]  /*6270*/  SEL R0, R0, RZ, P1 ;  /* 0x000000ff00007207 */ /* 0x000fe40000800000 */
[----:B------:R-:W-:Y:S01]  /*6280*/  LOP3.LUT R2, R9, R2, RZ, 0x3c, !PT ;  /* 0x0000000209027212 */ /* 0x000fe200078e3cff */
[----:B-1----:R-:W-:Y:S06]  /*6290*/  @!P0 BRA `(.L_x_120) ;  /* 0x0000000000c48947 */ /* 0x002fec0003800000 */
.L_x_131:
[----:B------:R-:W-:Y:S01]  /*62a0*/  IMAD R5, R0, 0x8, R5 ;  /* 0x0000000800057824 */ /* 0x000fe200078e0205 */
[----:B------:R-:W-:-:S07]  /*62b0*/  SHF.L.U32 R0, R2, 0x1f, RZ ;  /* 0x0000001f02007819 */ /* 0x000fce00000006ff */
.L_x_121:
[----:B--2---:R2:W3:Y:S02]  /*62c0*/  SYNCS.PHASECHK.TRANS64.TRYWAIT P0, [R5+URZ], R0 ;  /* 0x00000000050075a7 */ /* 0x0044e4000800017f */
[----:B---3--:R-:W-:Y:S05]  /*62d0*/  @!P0 NANOSLEEP.SYNCS 0x989680 ;  /* 0x009896800000895d */ /* 0x008fea0003900000 */
[----:B------:R-:W3:Y:S02]  /*62e0*/  @!P0 SYNCS.PHASECHK.TRANS64 P0, [R5+URZ], R0 ;  /* 0x00000000050085a7 */ /* 0x000ee4000800007f */
[----:B---3--:R-:W-:Y:S05]  /*62f0*/  @!P0 BRA `(.L_x_121) ;  /* 0xfffffffc00f08947 */ /* 0x008fea000383ffff */
.L_x_116:
[----:B------:R-:W-:Y:S05]  /*6300*/  BSYNC B0 ;  /* 0x0000000000007941 */ /* 0x000fea0003800000 */
.L_x_115:
[----:B------:R-:W-:Y:S05]  /*6310*/  EXIT ;  /* 0x000000000000794d */ /* 0x000fea0003800000 */
.L_x_21:
[----:B-1----:R1:W2:Y:S02]  /*6320*/  SYNCS.PHASECHK.TRANS64.TRYWAIT P1, [R3+URZ], R0 ;  /* 0x00000000030075a7 */ /* 0x0022a4000802017f */
[----:B--2---:R-:W-:Y:S05]  /*6330*/  @!P1 NANOSLEEP.SYNCS 0x989680 ;  /* 0x009896800000995d */ /* 0x004fea0003900000 */
[----:B------:R-:W2:Y:S02]  /*6340*/  @!P1 SYNCS.PHASECHK.TRANS64 P1, [R3+URZ], R0 ;  /* 0x00000000030095a7 */ /* 0x000ea4000802007f */
[----:B--2---:R-:W-:Y:S05]  /*6350*/  @!P1 BRA `(.L_x_21) ;  /* 0xfffffffc00f09947 */ /* 0x004fea000383ffff */
[----:B------:R-:W-:Y:S05]  /*6360*/  BRA `(.L_x_20) ;  /* 0xffffffb400107947 */ /* 0x000fea000383ffff */
.L_x_26:
[----:B-1----:R1:W2:Y:S02]  /*6370*/  SYNCS.PHASECHK.TRANS64.TRYWAIT P1, [R5+URZ], R4 ;  /* 0x00000004050075a7 */ /* 0x0022a4000802017f */
[----:B--2---:R-:W-:Y:S05]  /*6380*/  @!P1 NANOSLEEP.SYNCS 0x989680 ;  /* 0x009896800000995d */ /* 0x004fea0003900000 */
[----:B------:R-:W2:Y:S02]  /*6390*/  @!P1 SYNCS.PHASECHK.TRANS64 P1, [R5+URZ], R4 ;  /* 0x00000004050095a7 */ /* 0x000ea4000802007f */
[----:B--2---:R-:W-:Y:S05]  /*63a0*/  @!P1 BRA `(.L_x_26) ;  /* 0xfffffffc00f09947 */ /* 0x004fea000383ffff */
[----:B------:R-:W-:Y:S05]  /*63b0*/  BRA `(.L_x_25) ;  /* 0xffffffb8005c7947 */ /* 0x000fea000383ffff */
.L_x_103:
[----:B------:R-:W-:Y:S01]  /*63c0*/  BSSY B1, `(.L_x_122) ;  /* 0x0000006000017945 */ /* 0x000fe20003800000 */
[----:B------:R-:W-:-:S07]  /*63d0*/  IMAD.MOV.U32 R15, RZ, RZ, -0x1 ;  /* 0xffffffffff0f7424 */ /* 0x000fce00078e00ff */
[----:B------:R-:W-:Y:S05]  /*63e0*/  WARPSYNC.COLLECTIVE R15, `(.L_x_123) ;  /* 0x000000000f0c7348 */ /* 0x000fea0003c00000 */
[----:B------:R-:W-:Y:S02]  /*63f0*/  ELECT P6, UR62, PT ;  /* 0x00000000003e782f */ /* 0x000fe400038c0000 */
[----:B------:R-:W-:Y:S01]  /*6400*/  MOV R14, UR62 ;  /* 0x0000003e000e7c02 */ /* 0x000fe20008000f00 */
[----:B------:R-:W-:Y:S10]  /*6410*/  ENDCOLLECTIVE ;  /* 0x000000000000791b */ /* 0x000ff40003800000 */
.L_x_123:
[----:B------:R-:W-:Y:S05]  /*6420*/  BSYNC B1 ;  /* 0x0000000000017941 */ /* 0x000fea0003800000 */
.L_x_122:
[----:B------:R-:W-:Y:S05]  /*6430*/  BRA `(.L_x_124) ;  /* 0xfffffff0000c7947 */ /* 0x000fea000383ffff */
.L_x_106:
[----:B-1----:R1:W2:Y:S02]  /*6440*/  SYNCS.PHASECHK.TRANS64.TRYWAIT P0, [R23+URZ+0x20], R14 ;  /* 0x0000200e170075a7 */ /* 0x0022a4000800017f */
[----:B--2---:R-:W-:Y:S05]  /*6450*/  @!P0 NANOSLEEP.SYNCS 0x989680 ;  /* 0x009896800000895d */ /* 0x004fea0003900000 */
[----:B------:R-:W2:Y:S02]  /*6460*/  @!P0 SYNCS.PHASECHK.TRANS64 P0, [R23+URZ+0x20], R14 ;  /* 0x0000200e170085a7 */ /* 0x000ea4000800007f */
[----:B--2---:R-:W-:Y:S05]  /*6470*/  @!P0 BRA `(.L_x_106) ;  /* 0xfffffffc00f08947 */ /* 0x004fea000383ffff */
[----:B------:R-:W-:Y:S05]  /*6480*/  BRA `(.L_x_125) ;  /* 0xfffffff000447947 */ /* 0x000fea000383ffff */
.L_x_114:
[----:B------:R-:W-:Y:S01]  /*6490*/  BSSY B0, `(.L_x_126) ;  /* 0x0000006000007945 */ /* 0x000fe20003800000 */
[----:B------:R-:W-:-:S07]  /*64a0*/  IMAD.MOV.U32 R15, RZ, RZ, -0x1 ;  /* 0xffffffffff0f7424 */ /* 0x000fce00078e00ff */
[----:B------:R-:W-:Y:S05]  /*64b0*/  WARPSYNC.COLLECTIVE R15, `(.L_x_127) ;  /* 0x000000000f0c7348 */ /* 0x000fea0003c00000 */
[----:B------:R-:W-:Y:S02]  /*64c0*/  ELECT P6, UR62, PT ;  /* 0x00000000003e782f */ /* 0x000fe400038c0000 */
[----:B------:R-:W-:Y:S01]  /*64d0*/  MOV R14, UR62 ;  /* 0x0000003e000e7c02 */ /* 0x000fe20008000f00 */
[----:B------:R-:W-:Y:S10]  /*64e0*/  ENDCOLLECTIVE ;  /* 0x000000000000791b */ /* 0x000ff40003800000 */
.L_x_127:
[----:B------:R-:W-:Y:S05]  /*64f0*/  BSYNC B0 ;  /* 0x0000000000007941 */ /* 0x000fea0003800000 */
.L_x_126:
[----:B------:R-:W-:Y:S05]  /*6500*/  BRA `(.L_x_128) ;  /* 0xfffffff800d07947 */ /* 0x000fea000383ffff */
.L_x_118:
[----:B0-----:R0:W1:Y:S02]  /*6510*/  SYNCS.PHASECHK.TRANS64.TRYWAIT P0, [R7+URZ], R2 ;  /* 0x00000002070075a7 */ /* 0x001064000800017f */
[----:B-1----:R-:W-:Y:S05]  /*6520*/  @!P0 NANOSLEEP.SYNCS 0x989680 ;  /* 0x009896800000895d */ /* 0x002fea0003900000 */
[----:B------:R-:W1:Y:S02]  /*6530*/  @!P0 SYNCS.PHASECHK.TRANS64 P0, [R7+URZ], R2 ;  /* 0x00000002070085a7 */ /* 0x000e64000800007f */
[----:B-1----:R-:W-:Y:S05]  /*6540*/  @!P0 BRA `(.L_x_118) ;  /* 0xfffffffc00f08947 */ /* 0x002fea000383ffff */
[----:B------:R-:W-:Y:S05]  /*6550*/  BRA `(.L_x_129) ;  /* 0xfffffffc00107947 */ /* 0x000fea000383ffff */
.L_x_119:
[----:B0-----:R0:W1:Y:S02]  /*6560*/  SYNCS.PHASECHK.TRANS64.TRYWAIT P0, [R6+URZ], R3 ;  /* 0x00000003060075a7 */ /* 0x001064000800017f */
[----:B-1----:R-:W-:Y:S05]  /*6570*/  @!P0 NANOSLEEP.SYNCS 0x989680 ;  /* 0x009896800000895d */ /* 0x002fea0003900000 */
[----:B------:R-:W1:Y:S02]  /*6580*/  @!P0 SYNCS.PHASECHK.TRANS64 P0, [R6+URZ], R3 ;  /* 0x00000003060085a7 */ /* 0x000e64000800007f */
[----:B-1----:R-:W-:Y:S05]  /*6590*/  @!P0 BRA `(.L_x_119) ;  /* 0xfffffffc00f08947 */ /* 0x002fea000383ffff */
[----:B------:R-:W-:Y:S05]  /*65a0*/  BRA `(.L_x_130) ;  /* 0xfffffffc00207947 */ /* 0x000fea000383ffff */
.L_x_120:
[----:B-1----:R1:W2:Y:S02]  /*65b0*/  SYNCS.PHASECHK.TRANS64.TRYWAIT P0, [R7+URZ], R4 ;  /* 0x00000004070075a7 */ /* 0x0022a4000800017f */
[----:B--2---:R-:W-:Y:S05]  /*65c0*/  @!P0 NANOSLEEP.SYNCS 0x989680 ;  /* 0x009896800000895d */ /* 0x004fea0003900000 */
[----:B------:R-:W2:Y:S02]  /*65d0*/  @!P0 SYNCS.PHASECHK.TRANS64 P0, [R7+URZ], R4 ;  /* 0x00000004070085a7 */ /* 0x000ea4000800007f */
[----:B--2---:R-:W-:Y:S05]  /*65e0*/  @!P0 BRA `(.L_x_120) ;  /* 0xfffffffc00f08947 */ /* 0x004fea000383ffff */
[----:B------:R-:W-:Y:S05]  /*65f0*/  BRA `(.L_x_131) ;  /* 0xfffffffc00287947 */ /* 0x000fea000383ffff */
.L_x_132:
[----:B------:R-:W-:-:S00]  /*6600*/  BRA `(.L_x_132) ;  /* 0xfffffffc00fc7947 */ /* 0x000fc0000383ffff */
[----:B------:R-:W-:-:S00]  /*6610*/  NOP ;  /* 0x0000000000007918 */ /* 0x000fc00000000000 */
        /* <DEDUP_REMOVED lines=14> */
.L_x_133:


//--------------------- .nv.global.init           --------------------------
	.section	.nv.global.init,"aw",@progbits
.nv.global.init:
	.type		$str$22,@object
	.size		$str$22,($str$23 - $str$22)
$str$22:
        /*0000*/ 	.byte	0x6b, 0x5f, 0x74, 0x69, 0x6c, 0x65, 0x5f, 0x63, 0x6f, 0x75, 0x6e, 0x74, 0x20, 0x3e, 0x3d, 0x20
        /*0010*/ 	.byte	0x31, 0x00
	.type		$str$23,@object
	.size		$str$23,(__unnamed_1 - $str$23)
$str$23:
        /*0012*/ 	.byte	0x2f, 0x74, 0x6d, 0x70, 0x2f, 0x63, 0x75, 0x74, 0x6c, 0x61, 0x73, 0x73, 0x5f, 0x73, 0x77, 0x65
        /*0022*/ 	.byte	0x65, 0x70, 0x5f, 0x73, 0x72, 0x63, 0x2f, 0x69, 0x6e, 0x63, 0x6c, 0x75, 0x64, 0x65, 0x2f, 0x63
        /*0032*/ 	.byte	0x75, 0x74, 0x6c, 0x61, 0x73, 0x73, 0x2f, 0x67, 0x65, 0x6d, 0x6d, 0x2f, 0x63, 0x6f, 0x6c, 0x6c
        /*0042*/ 	.byte	0x65, 0x63, 0x74, 0x69, 0x76, 0x65, 0x2f, 0x73, 0x6d, 0x39, 0x30, 0x5f, 0x6d, 0x6d, 0x61, 0x5f
        /*0052*/ 	.byte	0x74, 0x6d, 0x61, 0x5f, 0x67, 0x6d, 0x6d, 0x61, 0x5f, 0x73, 0x73, 0x5f, 0x77, 0x61, 0x72, 0x70
        /*0062*/ 	.byte	0x73, 0x70, 0x65, 0x63, 0x69, 0x61, 0x6c, 0x69, 0x7a, 0x65, 0x64, 0x2e, 0x68, 0x70, 0x70, 0x00
	.type		__unnamed_1,@object
	.size		__unnamed_1,(.L_0 - __unnamed_1)
__unnamed_1:
        /*0072*/ 	.byte	0x76, 0x6f, 0x69, 0x64, 0x20, 0x63, 0x75, 0x74, 0x6c, 0x61, 0x73, 0x73, 0x3a, 0x3a, 0x67, 0x65
        /* <DEDUP_REMOVED lines=177> */
        /*0b92*/ 	.byte	0x74, 0x69, 0x74, 0x79, 0x5d, 0x00
.L_0:


//--------------------- .nv.shared._ZN7cutlass13device_kernelINS_4gemm6kernel13GemmUniversalIN4cute5tupleIJiiiiEEENS1_10collective13CollectiveMmaINS1_34MainloopSm90TmaGmmaWarpSpecializedILi4ENS5_IJNS4_1CILi8EEENSA_ILi1EEESC_EEENS1_35KernelTmaWarpSpecializedCooperativeEEENS5_IJNSA_ILi128EEENSA_ILi64EEESH_EEENS_10tfloat32_tENS5_IJlSC_lEEESJ_SK_NS4_8TiledMMAINS4_8MMA_AtomIJNS4_4SM904GMMA29MMA_64x64x8_F32TF32TF32_SS_TNILNSO_7ScaleInE1ELSQ_1EEEEEENS4_6LayoutINS5_IJNSA_ILi2EEESC_SC_EEENS5_IJSC_NSA_ILi0EEESW_EEEEENS5_IJNS4_10UnderscoreESZ_SZ_EEEEENS4_13SM90_TMA_LOADENS4_14ComposedLayoutINS4_7SwizzleILi3ELi4ELi3EEENS4_18smem_ptr_flag_bitsILi32EEENST_INS5_IJSB_NSA_ILi32EEEEEENS5_IJS18_SC_EEEEEEEvNS4_8identityENS4_23SM90_TMA_LOAD_MULTICASTES1C_vS1D_EENS_8epilogue10collective6detail29Sm90TmaWarpSpecializedAdapterINS1H_15DefaultEpilogueISJ_SK_SK_NS1G_6thread17LinearCombinationISJ_Li1EffLNS1L_9ScaleType4KindE0ELNS_15FloatRoundStyleE2ESJ_EENS1_15EpilogueDefaultEEEEEvvEEEEvNT_6ParamsE --------------------------
	.section	.nv.shared._ZN7cutlass13device_kernelINS_4gemm6kernel13GemmUniversalIN4cute5tupleIJiiiiEEENS1_10collective13CollectiveMmaINS1_34MainloopSm90TmaGmmaWarpSpecializedILi4ENS5_IJNS4_1CILi8EEENSA_ILi1EEESC_EEENS1_35KernelTmaWarpSpecializedCooperativeEEENS5_IJNSA_ILi128EEENSA_ILi64EEESH_EEENS_10tfloat32_tENS5_IJlSC_lEEESJ_SK_NS4_8TiledMMAINS4_8MMA_AtomIJNS4_4SM904GMMA29MMA_64x64x8_F32TF32TF32_SS_TNILNSO_7ScaleInE1ELSQ_1EEEEEENS4_6LayoutINS5_IJNSA_ILi2EEESC_SC_EEENS5_IJSC_NSA_ILi0EEESW_EEEEENS5_IJNS4_10UnderscoreESZ_SZ_EEEEENS4_13SM90_TMA_LOADENS4_14ComposedLayoutINS4_7SwizzleILi3ELi4ELi3EEENS4_18smem_ptr_flag_bitsILi32EEENST_INS5_IJSB_NSA_ILi32EEEEEENS5_IJS18_SC_EEEEEEEvNS4_8identityENS4_23SM90_TMA_LOAD_MULTICASTES1C_vS1D_EENS_8epilogue10collective6detail29Sm90TmaWarpSpecializedAdapterINS1H_15DefaultEpilogueISJ_SK_SK_NS1G_6thread17LinearCombinationISJ_Li1EffLNS1L_9ScaleType4KindE0ELNS_15FloatRoundStyleE2ESJ_EENS1_15EpilogueDefaultEEEEEvvEEEEvNT_6ParamsE,"aw",@nobits
	.sectionflags	@""
	.align	16
	.zero		1024


//--------------------- .nv.shared.reserved.0     --------------------------
	.section	.nv.shared.reserved.0,"aw",@nobits
	.weak		__nv_reservedSMEM_offset_0_alias
	.size		__nv_reservedSMEM_offset_0_alias, 0, 0
	.other		__nv_reservedSMEM_offset_0_alias,@"STO_CUDA_RESERVED_SHARED STV_DEFAULT"
__nv_reservedSMEM_offset_0_alias:
	.zero		0


//--------------------- .nv.global                --------------------------
	.section	.nv.global,"aw",@nobits
.nv.global:
	.type		_ZN40_INTERNAL_7d110a2a_4_k_cu_06d00742_306004cute1_E,@object
	.size		_ZN40_INTERNAL_7d110a2a_4_k_cu_06d00742_306004cute1_E,(_ZN40_INTERNAL_7d110a2a_4_k_cu_06d00742_306004cuda3std3__45__cpo6cbeginE - _ZN40_INTERNAL_7d110a2a_4_k_cu_06d00742_306004cute1_E)
_ZN40_INTERNAL_7d110a2a_4_k_cu_06d00742_306004cute1_E:
	.zero		1
	.type		_ZN40_INTERNAL_7d110a2a_4_k_cu_06d00742_306004cuda3std3__45__cpo6cbeginE,@object
	.size		_ZN40_INTERNAL_7d110a2a_4_k_cu_06d00742_306004cuda3std3__45__cpo6cbeginE,(_ZN40_INTERNAL_7d110a2a_4_k_cu_06d00742_306004cuda3std3__48in_placeE - _ZN40_INTERNAL_7d110a2a_4_k_cu_06d00742_306004cuda3std3__45__cpo6cbeginE)
_ZN40_INTERNAL_7d110a2a_4_k_cu_06d00742_306004cuda3std3__45__cpo6cbeginE:
	.zero		1
	.type		_ZN40_INTERNAL_7d110a2a_4_k_cu_06d00742_306004cuda3std3__48in_placeE,@object
	.size		_ZN40_INTERNAL_7d110a2a_4_k_cu_06d00742_306004cuda3std3__48in_placeE,(_ZN40_INTERNAL_7d110a2a_4_k_cu_06d00742_306004cuda3std6ranges3__45__cpo9iter_moveE - _ZN40_INTERNAL_7d110a2a_4_k_cu_06d00742_306004cuda3std3__48in_placeE)
_ZN40_INTERNAL_7d110a2a_4_k_cu_06d00742_306004cuda3std3__48in_placeE:
	.zero		1
	.type		_ZN40_INTERNAL_7d110a2a_4_k_cu_06d00742_306004cuda3std6ranges3__45__cpo9iter_moveE,@object
	.size		_ZN40_INTERNAL_7d110a2a_4_k_cu_06d00742_306004cuda3std6ranges3__45__cpo9iter_moveE,(_ZN40_INTERNAL_7d110a2a_4_k_cu_06d00742_306004cuda3std3__45__cpo5beginE - _ZN40_INTERNAL_7d110a2a_4_k_cu_06d00742_306004cuda3std6ranges3__45__cpo9iter_moveE)
_ZN40_INTERNAL_7d110a2a_4_k_cu_06d00742_306004cuda3std6ranges3__45__cpo9iter_moveE:
	.zero		1
	.type		_ZN40_INTERNAL_7d110a2a_4_k_cu_06d00742_306004cuda3std3__45__cpo5beginE,@object
	.size		_ZN40_INTERNAL_7d110a2a_4_k_cu_06d00742_306004cuda3std3__45__cpo5beginE,(_ZN40_INTERNAL_7d110a2a_4_k_cu_06d00742_306004cuda3std3__442_GLOBAL__N__7d110a2a_4_k_cu_06d00742_306006ignoreE - _ZN40_INTERNAL_7d110a2a_4_k_cu_06d00742_306004cuda3std3__45__cpo5beginE)
_ZN40_INTERNAL_7d110a2a_4_k_cu_06d00742_306004cuda3std3__45__cpo5beginE:
	.zero		1
	.type		_ZN40_INTERNAL_7d110a2a_4_k_cu_06d00742_306004cuda3std3__442_GLOBAL__N__7d110a2a_4_k_cu_06d00742_306006ignoreE,@object
	.size		_ZN40_INTERNAL_7d110a2a_4_k_cu_06d00742_306004cuda3std3__442_GLOBAL__N__7d110a2a_4_k_cu_06d00742_306006ignoreE,(_ZN40_INTERNAL_7d110a2a_4_k_cu_06d00742_306004cute7productE - _ZN40_INTERNAL_7d110a2a_4_k_cu_06d00742_306004cuda3std3__442_GLOBAL__N__7d110a2a_4_k_cu_06d00742_306006ignoreE)
_ZN40_INTERNAL_7d110a2a_4_k_cu_06d00742_306004cuda3std3__442_GLOBAL__N__7d110a2a_4_k_cu_06d00742_306006ignoreE:
	.zero		1
	.type		_ZN40_INTERNAL_7d110a2a_4_k_cu_06d00742_306004cute7productE,@object
	.size		_ZN40_INTERNAL_7d110a2a_4_k_cu_06d00742_306004cute7productE,(_ZN40_INTERNAL_7d110a2a_4_k_cu_06d00742_306004cuda3std3__45__cpo3endE - _ZN40_INTERNAL_7d110a2a_4_k_cu_06d00742_306004cute7productE)
_ZN40_INTERNAL_7d110a2a_4_k_cu_06d00742_306004cute7productE:
	.zero		1
	.type		_ZN40_INTERNAL_7d110a2a_4_k_cu_06d00742_306004cuda3std3__45__cpo3endE,@object
	.size		_ZN40_INTERNAL_7d110a2a_4_k_cu_06d00742_306004cuda3std3__45__cpo3endE,(_ZN40_INTERNAL_7d110a2a_4_k_cu_06d00742_306004cuda3std3__419piecewise_constructE - _ZN40_INTERNAL_7d110a2a_4_k_cu_06d00742_306004cuda3std3__45__cpo3endE)
_ZN40_INTERNAL_7d110a2a_4_k_cu_06d00742_306004cuda3std3__45__cpo3endE:
	.zero		1
	.type		_ZN40_INTERNAL_7d110a2a_4_k_cu_06d00742_306004cuda3std3__419piecewise_constructE,@object
	.size		_ZN40_INTERNAL_7d110a2a_4_k_cu_06d00742_306004cuda3std3__419piecewise_constructE,(_ZN40_INTERNAL_7d110a2a_4_k_cu_06d00742_306004cuda3std3__45__cpo4cendE - _ZN40_INTERNAL_7d110a2a_4_k_cu_06d00742_306004cuda3std3__419piecewise_constructE)
_ZN40_INTERNAL_7d110a2a_4_k_cu_06d00742_306004cuda3std3__419piecewise_constructE:
	.zero		1
	.type		_ZN40_INTERNAL_7d110a2a_4_k_cu_06d00742_306004cuda3std3__45__cpo4cendE,@object
	.size		_ZN40_INTERNAL_7d110a2a_4_k_cu_06d00742_306004cuda3std3__45__cpo4cendE,(_ZN40_INTERNAL_7d110a2a_4_k_cu_06d00742_306004cuda3std6ranges3__45__cpo4swapE - _ZN40_INTERNAL_7d110a2a_4_k_cu_06d00742_306004cuda3std3__45__cpo4cendE)
_ZN40_INTERNAL_7d110a2a_4_k_cu_06d00742_306004cuda3std3__45__cpo4cendE:
	.zero		1
	.type		_ZN40_INTERNAL_7d110a2a_4_k_cu_06d00742_306004cuda3std6ranges3__45__cpo4swapE,@object
	.size		_ZN40_INTERNAL_7d110a2a_4_k_cu_06d00742_306004cuda3std6ranges3__45__cpo4swapE,(.L_8 - _ZN40_INTERNAL_7d110a2a_4_k_cu_06d00742_306004cuda3std6ranges3__45__cpo4swapE)
_ZN40_INTERNAL_7d110a2a_4_k_cu_06d00742_306004cuda3std6ranges3__45__cpo4swapE:
	.zero		1
.L_8:


//--------------------- .nv.constant0._ZN7cutlass13device_kernelINS_4gemm6kernel13GemmUniversalIN4cute5tupleIJiiiiEEENS1_10collective13CollectiveMmaINS1_34MainloopSm90TmaGmmaWarpSpecializedILi4ENS5_IJNS4_1CILi8EEENSA_ILi1EEESC_EEENS1_35KernelTmaWarpSpecializedCooperativeEEENS5_IJNSA_ILi128EEENSA_ILi64EEESH_EEENS_10tfloat32_tENS5_IJlSC_lEEESJ_SK_NS4_8TiledMMAINS4_8MMA_AtomIJNS4_4SM904GMMA29MMA_64x64x8_F32TF32TF32_SS_TNILNSO_7ScaleInE1ELSQ_1EEEEEENS4_6LayoutINS5_IJNSA_ILi2EEESC_SC_EEENS5_IJSC_NSA_ILi0EEESW_EEEEENS5_IJNS4_10UnderscoreESZ_SZ_EEEEENS4_13SM90_TMA_LOADENS4_14ComposedLayoutINS4_7SwizzleILi3ELi4ELi3EEENS4_18smem_ptr_flag_bitsILi32EEENST_INS5_IJSB_NSA_ILi32EEEEEENS5_IJS18_SC_EEEEEEEvNS4_8identityENS4_23SM90_TMA_LOAD_MULTICASTES1C_vS1D_EENS_8epilogue10collective6detail29Sm90TmaWarpSpecializedAdapterINS1H_15DefaultEpilogueISJ_SK_SK_NS1G_6thread17LinearCombinationISJ_Li1EffLNS1L_9ScaleType4KindE0ELNS_15FloatRoundStyleE2ESJ_EENS1_15EpilogueDefaultEEEEEvvEEEEvNT_6ParamsE --------------------------
	.section	.nv.constant0._ZN7cutlass13device_kernelINS_4gemm6kernel13GemmUniversalIN4cute5tupleIJiiiiEEENS1_10collective13CollectiveMmaINS1_34MainloopSm90TmaGmmaWarpSpecializedILi4ENS5_IJNS4_1CILi8EEENSA_ILi1EEESC_EEENS1_35KernelTmaWarpSpecializedCooperativeEEENS5_IJNSA_ILi128EEENSA_ILi64EEESH_EEENS_10tfloat32_tENS5_IJlSC_lEEESJ_SK_NS4_8TiledMMAINS4_8MMA_AtomIJNS4_4SM904GMMA29MMA_64x64x8_F32TF32TF32_SS_TNILNSO_7ScaleInE1ELSQ_1EEEEEENS4_6LayoutINS5_IJNSA_ILi2EEESC_SC_EEENS5_IJSC_NSA_ILi0EEESW_EEEEENS5_IJNS4_10UnderscoreESZ_SZ_EEEEENS4_13SM90_TMA_LOADENS4_14ComposedLayoutINS4_7SwizzleILi3ELi4ELi3EEENS4_18smem_ptr_flag_bitsILi32EEENST_INS5_IJSB_NSA_ILi32EEEEEENS5_IJS18_SC_EEEEEEEvNS4_8identityENS4_23SM90_TMA_LOAD_MULTICASTES1C_vS1D_EENS_8epilogue10collective6detail29Sm90TmaWarpSpecializedAdapterINS1H_15DefaultEpilogueISJ_SK_SK_NS1G_6thread17LinearCombinationISJ_Li1EffLNS1L_9ScaleType4KindE0ELNS_15FloatRoundStyleE2ESJ_EENS1_15EpilogueDefaultEEEEEvvEEEEvNT_6ParamsE,"a",@progbits
	.sectionflags	@""
	.align	4
.nv.constant0._ZN7cutlass13device_kernelINS_4gemm6kernel13GemmUniversalIN4cute5tupleIJiiiiEEENS1_10collective13CollectiveMmaINS1_34MainloopSm90TmaGmmaWarpSpecializedILi4ENS5_IJNS4_1CILi8EEENSA_ILi1EEESC_EEENS1_35KernelTmaWarpSpecializedCooperativeEEENS5_IJNSA_ILi128EEENSA_ILi64EEESH_EEENS_10tfloat32_tENS5_IJlSC_lEEESJ_SK_NS4_8TiledMMAINS4_8MMA_AtomIJNS4_4SM904GMMA29MMA_64x64x8_F32TF32TF32_SS_TNILNSO_7ScaleInE1ELSQ_1EEEEEENS4_6LayoutINS5_IJNSA_ILi2EEESC_SC_EEENS5_IJSC_NSA_ILi0EEESW_EEEEENS5_IJNS4_10UnderscoreESZ_SZ_EEEEENS4_13SM90_TMA_LOADENS4_14ComposedLayoutINS4_7SwizzleILi3ELi4ELi3EEENS4_18smem_ptr_flag_bitsILi32EEENST_INS5_IJSB_NSA_ILi32EEEEEENS5_IJS18_SC_EEEEEEEvNS4_8identityENS4_23SM90_TMA_LOAD_MULTICASTES1C_vS1D_EENS_8epilogue10collective6detail29Sm90TmaWarpSpecializedAdapterINS1H_15DefaultEpilogueISJ_SK_SK_NS1G_6thread17LinearCombinationISJ_Li1EffLNS1L_9ScaleType4KindE0ELNS_15FloatRoundStyleE2ESJ_EENS1_15EpilogueDefaultEEEEEvvEEEEvNT_6ParamsE:
	.zero		1664


//--------------------- SYMBOLS --------------------------

	.type		.nv.reservedSmem.offset0,@object
	.size		.nv.reservedSmem.offset0,0x4
	.type		__assertfail,@function
